//
// Generated by NVIDIA NVVM Compiler
//
// Compiler Build ID: CL-36424714
// Cuda compilation tools, release 13.0, V13.0.88
// Based on NVVM 20.0.0
//

.version 9.0
.target sm_100
.address_size 64

	// .globl	_Z7computefiffffff
.extern .func  (.param .b32 func_retval0) vprintf
(
	.param .b64 vprintf_param_0,
	.param .b64 vprintf_param_1
)
;
.global .align 1 .b8 $str[7] = {37, 46, 49, 55, 103, 10};

.visible .entry _Z7computefiffffff(
	.param .f32 _Z7computefiffffff_param_0,
	.param .u32 _Z7computefiffffff_param_1,
	.param .f32 _Z7computefiffffff_param_2,
	.param .f32 _Z7computefiffffff_param_3,
	.param .f32 _Z7computefiffffff_param_4,
	.param .f32 _Z7computefiffffff_param_5,
	.param .f32 _Z7computefiffffff_param_6,
	.param .f32 _Z7computefiffffff_param_7
)
{
	.local .align 8 .b8 	__local_depot0[8];
	.reg .b64 	%SP;
	.reg .b64 	%SPL;
	.reg .pred 	%p<79>;
	.reg .b32 	%r<54>;
	.reg .b32 	%f<494>;
	.reg .b64 	%rd<5>;
	.reg .b64 	%fd<2>;

	mov.u64 	%SPL, __local_depot0;
	cvta.local.u64 	%SP, %SPL;
	ld.param.f32 	%f493, [_Z7computefiffffff_param_0];
	ld.param.u32 	%r10, [_Z7computefiffffff_param_1];
	ld.param.f32 	%f42, [_Z7computefiffffff_param_2];
	ld.param.f32 	%f43, [_Z7computefiffffff_param_3];
	ld.param.f32 	%f44, [_Z7computefiffffff_param_4];
	ld.param.f32 	%f45, [_Z7computefiffffff_param_5];
	ld.param.f32 	%f46, [_Z7computefiffffff_param_6];
	ld.param.f32 	%f47, [_Z7computefiffffff_param_7];
	setp.lt.s32 	%p4, %r10, 1;
	@%p4 bra 	$L__BB0_33;
	div.rn.f32 	%f1, %f42, %f43;
	mov.f32 	%f48, 0f79BE24AA;
	div.rn.f32 	%f2, %f48, %f44;
	add.f32 	%f3, %f46, 0f80002207;
	div.rn.f32 	%f49, %f47, 0f7803945C;
	mul.f32 	%f50, %f49, 0f3F000000;
	cvt.rzi.f32.f32 	%f51, %f50;
	add.f32 	%f52, %f51, %f51;
	sub.f32 	%f53, %f49, %f52;
	abs.f32 	%f54, %f53;
	setp.neu.f32 	%p5, %f54, 0f3F800000;
	abs.f32 	%f55, %f3;
	setp.lt.f32 	%p6, %f55, 0f00800000;
	mul.f32 	%f57, %f55, 0f4B800000;
	selp.f32 	%f58, %f57, %f55, %p6;
	selp.f32 	%f59, 0fC1C00000, 0f00000000, %p6;
	mov.b32 	%r11, %f58;
	add.s32 	%r12, %r11, -1060439283;
	and.b32  	%r13, %r12, -8388608;
	sub.s32 	%r14, %r11, %r13;
	mov.b32 	%f60, %r14;
	cvt.rn.f32.s32 	%f61, %r13;
	fma.rn.f32 	%f62, %f61, 0f34000000, %f59;
	add.f32 	%f63, %f60, 0fBF800000;
	add.f32 	%f64, %f60, 0f3F800000;
	rcp.approx.ftz.f32 	%f65, %f64;
	add.f32 	%f66, %f63, %f63;
	mul.f32 	%f67, %f66, %f65;
	mul.f32 	%f68, %f67, %f67;
	sub.f32 	%f69, %f63, %f67;
	add.f32 	%f70, %f69, %f69;
	neg.f32 	%f71, %f67;
	fma.rn.f32 	%f72, %f71, %f63, %f70;
	mul.rn.f32 	%f73, %f65, %f72;
	fma.rn.f32 	%f74, %f68, 0f3A2C32E4, 0f3B52E7DB;
	fma.rn.f32 	%f75, %f74, %f68, 0f3C93BB73;
	fma.rn.f32 	%f76, %f75, %f68, 0f3DF6384F;
	mul.rn.f32 	%f77, %f76, %f68;
	fma.rn.f32 	%f78, %f67, 0f3FB8AA3B, %f62;
	sub.f32 	%f79, %f62, %f78;
	fma.rn.f32 	%f80, %f67, 0f3FB8AA3B, %f79;
	fma.rn.f32 	%f81, %f73, 0f3FB8AA3B, %f80;
	fma.rn.f32 	%f82, %f67, 0f32A55E34, %f81;
	mul.f32 	%f83, %f77, 0f40400000;
	fma.rn.f32 	%f84, %f83, %f73, %f82;
	fma.rn.f32 	%f85, %f77, %f67, %f84;
	add.rn.f32 	%f86, %f78, %f85;
	neg.f32 	%f87, %f78;
	add.rn.f32 	%f88, %f86, %f87;
	neg.f32 	%f89, %f88;
	add.rn.f32 	%f90, %f85, %f89;
	mul.rn.f32 	%f91, %f86, %f49;
	neg.f32 	%f92, %f91;
	fma.rn.f32 	%f93, %f86, %f49, %f92;
	fma.rn.f32 	%f94, %f90, %f49, %f93;
	cvt.rni.f32.f32 	%f95, %f91;
	sub.f32 	%f96, %f91, %f95;
	add.f32 	%f97, %f96, %f94;
	fma.rn.f32 	%f98, %f97, 0f391FCB8E, 0f3AAF85ED;
	fma.rn.f32 	%f99, %f98, %f97, 0f3C1D9856;
	fma.rn.f32 	%f100, %f99, %f97, 0f3D6357BB;
	fma.rn.f32 	%f101, %f100, %f97, 0f3E75FDEC;
	fma.rn.f32 	%f102, %f101, %f97, 0f3F317218;
	fma.rn.f32 	%f103, %f102, %f97, 0f3F800000;
	cvt.rzi.s32.f32 	%r15, %f95;
	setp.gt.f32 	%p7, %f95, 0f00000000;
	selp.b32 	%r16, 0, -2097152000, %p7;
	add.s32 	%r17, %r16, 2130706432;
	mov.b32 	%f104, %r17;
	mul.f32 	%f105, %f103, %f104;
	shl.b32 	%r18, %r15, 23;
	sub.s32 	%r19, %r18, %r16;
	mov.b32 	%f106, %r19;
	mul.f32 	%f107, %f105, %f106;
	abs.f32 	%f108, %f91;
	setp.gt.f32 	%p8, %f108, 0f43180000;
	setp.lt.f32 	%p9, %f91, 0f00000000;
	selp.f32 	%f109, 0f00000000, 0f7F800000, %p9;
	selp.f32 	%f4, %f109, %f107, %p8;
	setp.neu.f32 	%p10, %f3, 0f3F800000;
	setp.neu.f32 	%p11, %f49, 0f00000000;
	setp.nan.f32 	%p12, %f55, %f55;
	abs.f32 	%f110, %f49;
	setp.nan.f32 	%p13, %f110, %f110;
	or.pred  	%p1, %p12, %p13;
	setp.eq.f32 	%p14, %f3, 0f00000000;
	setp.eq.f32 	%p15, %f55, 0f7F800000;
	or.pred  	%p2, %p14, %p15;
	setp.eq.f32 	%p16, %f3, 0fBF800000;
	setp.eq.f32 	%p17, %f110, 0f7F800000;
	and.pred  	%p3, %p16, %p17;
	neg.f32 	%f112, %f4;
	selp.f32 	%f113, %f4, %f112, %p5;
	cvt.rmi.f32.f32 	%f114, %f49;
	setp.neu.f32 	%p18, %f49, %f114;
	selp.f32 	%f5, 0f7FFFFFFF, %f113, %p18;
	add.f32 	%f115, %f3, %f3;
	mov.b32 	%r20, %f115;
	setp.lt.f32 	%p19, %f49, 0f00000000;
	xor.b32  	%r21, %r20, 2139095040;
	selp.b32 	%r22, %r21, %r20, %p19;
	and.b32  	%r23, %r22, 2147483647;
	selp.b32 	%r24, %r23, %r22, %p5;
	mov.b32 	%f6, %r24;
	add.rn.f32 	%f7, %f3, %f49;
	and.pred  	%p20, %p10, %p11;
	@%p20 bra 	$L__BB0_12;
	setp.eq.s32 	%p60, %r10, 1;
	@%p60 bra 	$L__BB0_9;
	abs.f32 	%f8, %f45;
	fma.rn.f32 	%f9, %f8, 0fBF000000, 0f3F000000;
	and.b32  	%r41, %r10, 2147483646;
	neg.s32 	%r51, %r41;
$L__BB0_4:
	setp.neu.f32 	%p61, %f493, %f1;
	@%p61 bra 	$L__BB0_6;
	setp.gt.f32 	%p62, %f8, 0f3F0F5C29;
	setp.eq.f32 	%p63, %f8, 0f3F800000;
	rsqrt.approx.ftz.f32 	%f363, %f9;
	mul.f32 	%f364, %f363, %f9;
	mul.f32 	%f365, %f363, 0f3F000000;
	neg.f32 	%f366, %f364;
	fma.rn.f32 	%f367, %f366, %f365, 0f3F000000;
	fma.rn.f32 	%f368, %f364, %f367, %f364;
	selp.f32 	%f369, 0f00000000, %f368, %p63;
	selp.f32 	%f370, %f369, %f8, %p62;
	mul.f32 	%f371, %f370, %f370;
	fma.rn.f32 	%f372, %f371, 0f3D4DD2F7, 0f3C99CA97;
	fma.rn.f32 	%f373, %f372, %f371, 0f3D3F90E8;
	fma.rn.f32 	%f374, %f373, %f371, 0f3D993CCF;
	fma.rn.f32 	%f375, %f374, %f371, 0f3E2AAC04;
	mul.f32 	%f376, %f371, %f375;
	fma.rn.f32 	%f377, %f376, %f370, %f370;
	mul.f32 	%f378, %f377, 0fC0000000;
	fma.rn.f32 	%f379, 0f3F6EE581, 0f3FD774EB, %f378;
	selp.f32 	%f380, %f379, %f377, %p62;
	setp.num.f32 	%p64, %f380, %f380;
	copysign.f32 	%f381, %f45, %f380;
	selp.f32 	%f382, %f381, %f380, %p64;
	mul.f32 	%f383, %f2, %f382;
	abs.f32 	%f384, %f383;
	mov.f32 	%f385, 0f3FB8AA3B;
	mul.rn.f32 	%f386, %f384, %f385;
	cvt.rzi.f32.f32 	%f387, %f386;
	abs.f32 	%f388, %f387;
	setp.gt.f32 	%p65, %f388, 0f42FC0000;
	mov.f32 	%f389, 0f42FC0000;
	copysign.f32 	%f390, %f387, %f389;
	selp.f32 	%f391, %f390, %f387, %p65;
	fma.rn.f32 	%f392, %f391, 0fBF317218, %f384;
	fma.rn.f32 	%f393, %f391, 0f3102E308, %f392;
	mul.f32 	%f394, %f393, 0f3FB8AA3B;
	add.f32 	%f395, %f391, 0f4B40007D;
	mov.b32 	%r42, %f395;
	shl.b32 	%r43, %r42, 23;
	mov.b32 	%f396, %r43;
	ex2.approx.ftz.f32 	%f397, %f394;
	mul.f32 	%f398, %f397, %f396;
	mov.f32 	%f399, 0f3E000000;
	div.approx.ftz.f32 	%f400, %f399, %f398;
	fma.rn.f32 	%f493, %f398, 0f40000000, %f400;
$L__BB0_6:
	setp.neu.f32 	%p66, %f493, %f1;
	@%p66 bra 	$L__BB0_8;
	setp.gt.f32 	%p67, %f8, 0f3F0F5C29;
	setp.eq.f32 	%p68, %f8, 0f3F800000;
	rsqrt.approx.ftz.f32 	%f401, %f9;
	mul.f32 	%f402, %f401, %f9;
	mul.f32 	%f403, %f401, 0f3F000000;
	neg.f32 	%f404, %f402;
	fma.rn.f32 	%f405, %f404, %f403, 0f3F000000;
	fma.rn.f32 	%f406, %f402, %f405, %f402;
	selp.f32 	%f407, 0f00000000, %f406, %p68;
	selp.f32 	%f408, %f407, %f8, %p67;
	mul.f32 	%f409, %f408, %f408;
	fma.rn.f32 	%f410, %f409, 0f3D4DD2F7, 0f3C99CA97;
	fma.rn.f32 	%f411, %f410, %f409, 0f3D3F90E8;
	fma.rn.f32 	%f412, %f411, %f409, 0f3D993CCF;
	fma.rn.f32 	%f413, %f412, %f409, 0f3E2AAC04;
	mul.f32 	%f414, %f409, %f413;
	fma.rn.f32 	%f415, %f414, %f408, %f408;
	mul.f32 	%f416, %f415, 0fC0000000;
	fma.rn.f32 	%f417, 0f3F6EE581, 0f3FD774EB, %f416;
	selp.f32 	%f418, %f417, %f415, %p67;
	setp.num.f32 	%p69, %f418, %f418;
	copysign.f32 	%f419, %f45, %f418;
	selp.f32 	%f420, %f419, %f418, %p69;
	mul.f32 	%f421, %f2, %f420;
	abs.f32 	%f422, %f421;
	mov.f32 	%f423, 0f3FB8AA3B;
	mul.rn.f32 	%f424, %f422, %f423;
	cvt.rzi.f32.f32 	%f425, %f424;
	abs.f32 	%f426, %f425;
	setp.gt.f32 	%p70, %f426, 0f42FC0000;
	mov.f32 	%f427, 0f42FC0000;
	copysign.f32 	%f428, %f425, %f427;
	selp.f32 	%f429, %f428, %f425, %p70;
	fma.rn.f32 	%f430, %f429, 0fBF317218, %f422;
	fma.rn.f32 	%f431, %f429, 0f3102E308, %f430;
	mul.f32 	%f432, %f431, 0f3FB8AA3B;
	add.f32 	%f433, %f429, 0f4B40007D;
	mov.b32 	%r44, %f433;
	shl.b32 	%r45, %r44, 23;
	mov.b32 	%f434, %r45;
	ex2.approx.ftz.f32 	%f435, %f432;
	mul.f32 	%f436, %f435, %f434;
	mov.f32 	%f437, 0f3E000000;
	div.approx.ftz.f32 	%f438, %f437, %f436;
	fma.rn.f32 	%f493, %f436, 0f40000000, %f438;
$L__BB0_8:
	add.s32 	%r51, %r51, 2;
	setp.ne.s32 	%p71, %r51, 0;
	@%p71 bra 	$L__BB0_4;
$L__BB0_9:
	and.b32  	%r46, %r10, 1;
	setp.eq.b32 	%p72, %r46, 1;
	not.pred 	%p73, %p72;
	@%p73 bra 	$L__BB0_33;
	setp.neu.f32 	%p74, %f493, %f1;
	@%p74 bra 	$L__BB0_33;
	abs.f32 	%f439, %f45;
	fma.rn.f32 	%f440, %f439, 0fBF000000, 0f3F000000;
	rsqrt.approx.ftz.f32 	%f441, %f440;
	mul.f32 	%f442, %f441, %f440;
	mul.f32 	%f443, %f441, 0fBF000000;
	fma.rn.f32 	%f444, %f442, %f443, 0f3F000000;
	fma.rn.f32 	%f445, %f442, %f444, %f442;
	setp.eq.f32 	%p75, %f439, 0f3F800000;
	selp.f32 	%f446, 0f00000000, %f445, %p75;
	setp.gt.f32 	%p76, %f439, 0f3F0F5C29;
	selp.f32 	%f447, %f446, %f439, %p76;
	mul.f32 	%f448, %f447, %f447;
	fma.rn.f32 	%f449, %f448, 0f3D4DD2F7, 0f3C99CA97;
	fma.rn.f32 	%f450, %f449, %f448, 0f3D3F90E8;
	fma.rn.f32 	%f451, %f450, %f448, 0f3D993CCF;
	fma.rn.f32 	%f452, %f451, %f448, 0f3E2AAC04;
	mul.f32 	%f453, %f448, %f452;
	fma.rn.f32 	%f454, %f453, %f447, %f447;
	mul.f32 	%f455, %f454, 0fC0000000;
	fma.rn.f32 	%f456, 0f3F6EE581, 0f3FD774EB, %f455;
	selp.f32 	%f457, %f456, %f454, %p76;
	setp.num.f32 	%p77, %f457, %f457;
	copysign.f32 	%f458, %f45, %f457;
	selp.f32 	%f459, %f458, %f457, %p77;
	mul.f32 	%f460, %f2, %f459;
	abs.f32 	%f461, %f460;
	mov.f32 	%f462, 0f3FB8AA3B;
	mul.rn.f32 	%f463, %f461, %f462;
	cvt.rzi.f32.f32 	%f464, %f463;
	abs.f32 	%f465, %f464;
	setp.gt.f32 	%p78, %f465, 0f42FC0000;
	mov.f32 	%f466, 0f42FC0000;
	copysign.f32 	%f467, %f464, %f466;
	selp.f32 	%f468, %f467, %f464, %p78;
	fma.rn.f32 	%f469, %f468, 0fBF317218, %f461;
	fma.rn.f32 	%f470, %f468, 0f3102E308, %f469;
	mul.f32 	%f471, %f470, 0f3FB8AA3B;
	add.f32 	%f472, %f468, 0f4B40007D;
	mov.b32 	%r47, %f472;
	shl.b32 	%r48, %r47, 23;
	mov.b32 	%f473, %r48;
	ex2.approx.ftz.f32 	%f474, %f471;
	mul.f32 	%f475, %f474, %f473;
	mov.f32 	%f476, 0f3E000000;
	div.approx.ftz.f32 	%f477, %f476, %f475;
	fma.rn.f32 	%f493, %f475, 0f40000000, %f477;
	bra.uni 	$L__BB0_33;
$L__BB0_12:
	setp.geu.f32 	%p21, %f3, 0f00000000;
	@%p21 bra 	$L__BB0_23;
	setp.eq.s32 	%p41, %r10, 1;
	@%p41 bra 	$L__BB0_20;
	selp.f32 	%f240, 0f3F800000, %f5, %p3;
	selp.f32 	%f241, %f6, %f240, %p2;
	selp.f32 	%f242, %f7, %f241, %p1;
	mul.f32 	%f18, %f45, %f242;
	abs.f32 	%f19, %f18;
	fma.rn.f32 	%f20, %f19, 0fBF000000, 0f3F000000;
	and.b32  	%r33, %r10, 2147483646;
	neg.s32 	%r52, %r33;
$L__BB0_15:
	setp.neu.f32 	%p42, %f493, %f1;
	@%p42 bra 	$L__BB0_17;
	setp.gt.f32 	%p43, %f19, 0f3F0F5C29;
	setp.eq.f32 	%p44, %f19, 0f3F800000;
	rsqrt.approx.ftz.f32 	%f243, %f20;
	mul.f32 	%f244, %f243, %f20;
	mul.f32 	%f245, %f243, 0f3F000000;
	neg.f32 	%f246, %f244;
	fma.rn.f32 	%f247, %f246, %f245, 0f3F000000;
	fma.rn.f32 	%f248, %f244, %f247, %f244;
	selp.f32 	%f249, 0f00000000, %f248, %p44;
	selp.f32 	%f250, %f249, %f19, %p43;
	mul.f32 	%f251, %f250, %f250;
	fma.rn.f32 	%f252, %f251, 0f3D4DD2F7, 0f3C99CA97;
	fma.rn.f32 	%f253, %f252, %f251, 0f3D3F90E8;
	fma.rn.f32 	%f254, %f253, %f251, 0f3D993CCF;
	fma.rn.f32 	%f255, %f254, %f251, 0f3E2AAC04;
	mul.f32 	%f256, %f251, %f255;
	fma.rn.f32 	%f257, %f256, %f250, %f250;
	mul.f32 	%f258, %f257, 0fC0000000;
	fma.rn.f32 	%f259, 0f3F6EE581, 0f3FD774EB, %f258;
	selp.f32 	%f260, %f259, %f257, %p43;
	setp.num.f32 	%p45, %f260, %f260;
	copysign.f32 	%f261, %f18, %f260;
	selp.f32 	%f262, %f261, %f260, %p45;
	mul.f32 	%f263, %f2, %f262;
	abs.f32 	%f264, %f263;
	mov.f32 	%f265, 0f3FB8AA3B;
	mul.rn.f32 	%f266, %f264, %f265;
	cvt.rzi.f32.f32 	%f267, %f266;
	abs.f32 	%f268, %f267;
	setp.gt.f32 	%p46, %f268, 0f42FC0000;
	mov.f32 	%f269, 0f42FC0000;
	copysign.f32 	%f270, %f267, %f269;
	selp.f32 	%f271, %f270, %f267, %p46;
	fma.rn.f32 	%f272, %f271, 0fBF317218, %f264;
	fma.rn.f32 	%f273, %f271, 0f3102E308, %f272;
	mul.f32 	%f274, %f273, 0f3FB8AA3B;
	add.f32 	%f275, %f271, 0f4B40007D;
	mov.b32 	%r34, %f275;
	shl.b32 	%r35, %r34, 23;
	mov.b32 	%f276, %r35;
	ex2.approx.ftz.f32 	%f277, %f274;
	mul.f32 	%f278, %f277, %f276;
	mov.f32 	%f279, 0f3E000000;
	div.approx.ftz.f32 	%f280, %f279, %f278;
	fma.rn.f32 	%f493, %f278, 0f40000000, %f280;
$L__BB0_17:
	setp.neu.f32 	%p47, %f493, %f1;
	@%p47 bra 	$L__BB0_19;
	setp.gt.f32 	%p48, %f19, 0f3F0F5C29;
	setp.eq.f32 	%p49, %f19, 0f3F800000;
	rsqrt.approx.ftz.f32 	%f281, %f20;
	mul.f32 	%f282, %f281, %f20;
	mul.f32 	%f283, %f281, 0f3F000000;
	neg.f32 	%f284, %f282;
	fma.rn.f32 	%f285, %f284, %f283, 0f3F000000;
	fma.rn.f32 	%f286, %f282, %f285, %f282;
	selp.f32 	%f287, 0f00000000, %f286, %p49;
	selp.f32 	%f288, %f287, %f19, %p48;
	mul.f32 	%f289, %f288, %f288;
	fma.rn.f32 	%f290, %f289, 0f3D4DD2F7, 0f3C99CA97;
	fma.rn.f32 	%f291, %f290, %f289, 0f3D3F90E8;
	fma.rn.f32 	%f292, %f291, %f289, 0f3D993CCF;
	fma.rn.f32 	%f293, %f292, %f289, 0f3E2AAC04;
	mul.f32 	%f294, %f289, %f293;
	fma.rn.f32 	%f295, %f294, %f288, %f288;
	mul.f32 	%f296, %f295, 0fC0000000;
	fma.rn.f32 	%f297, 0f3F6EE581, 0f3FD774EB, %f296;
	selp.f32 	%f298, %f297, %f295, %p48;
	setp.num.f32 	%p50, %f298, %f298;
	copysign.f32 	%f299, %f18, %f298;
	selp.f32 	%f300, %f299, %f298, %p50;
	mul.f32 	%f301, %f2, %f300;
	abs.f32 	%f302, %f301;
	mov.f32 	%f303, 0f3FB8AA3B;
	mul.rn.f32 	%f304, %f302, %f303;
	cvt.rzi.f32.f32 	%f305, %f304;
	abs.f32 	%f306, %f305;
	setp.gt.f32 	%p51, %f306, 0f42FC0000;
	mov.f32 	%f307, 0f42FC0000;
	copysign.f32 	%f308, %f305, %f307;
	selp.f32 	%f309, %f308, %f305, %p51;
	fma.rn.f32 	%f310, %f309, 0fBF317218, %f302;
	fma.rn.f32 	%f311, %f309, 0f3102E308, %f310;
	mul.f32 	%f312, %f311, 0f3FB8AA3B;
	add.f32 	%f313, %f309, 0f4B40007D;
	mov.b32 	%r36, %f313;
	shl.b32 	%r37, %r36, 23;
	mov.b32 	%f314, %r37;
	ex2.approx.ftz.f32 	%f315, %f312;
	mul.f32 	%f316, %f315, %f314;
	mov.f32 	%f317, 0f3E000000;
	div.approx.ftz.f32 	%f318, %f317, %f316;
	fma.rn.f32 	%f493, %f316, 0f40000000, %f318;
$L__BB0_19:
	add.s32 	%r52, %r52, 2;
	setp.ne.s32 	%p52, %r52, 0;
	@%p52 bra 	$L__BB0_15;
$L__BB0_20:
	and.b32  	%r38, %r10, 1;
	setp.eq.b32 	%p53, %r38, 1;
	not.pred 	%p54, %p53;
	@%p54 bra 	$L__BB0_33;
	setp.neu.f32 	%p55, %f493, %f1;
	@%p55 bra 	$L__BB0_33;
	selp.f32 	%f319, 0f3F800000, %f5, %p3;
	selp.f32 	%f320, %f6, %f319, %p2;
	selp.f32 	%f321, %f7, %f320, %p1;
	mul.f32 	%f322, %f45, %f321;
	abs.f32 	%f323, %f322;
	fma.rn.f32 	%f324, %f323, 0fBF000000, 0f3F000000;
	rsqrt.approx.ftz.f32 	%f325, %f324;
	mul.f32 	%f326, %f325, %f324;
	mul.f32 	%f327, %f325, 0fBF000000;
	fma.rn.f32 	%f328, %f326, %f327, 0f3F000000;
	fma.rn.f32 	%f329, %f326, %f328, %f326;
	setp.eq.f32 	%p56, %f323, 0f3F800000;
	selp.f32 	%f330, 0f00000000, %f329, %p56;
	setp.gt.f32 	%p57, %f323, 0f3F0F5C29;
	selp.f32 	%f331, %f330, %f323, %p57;
	mul.f32 	%f332, %f331, %f331;
	fma.rn.f32 	%f333, %f332, 0f3D4DD2F7, 0f3C99CA97;
	fma.rn.f32 	%f334, %f333, %f332, 0f3D3F90E8;
	fma.rn.f32 	%f335, %f334, %f332, 0f3D993CCF;
	fma.rn.f32 	%f336, %f335, %f332, 0f3E2AAC04;
	mul.f32 	%f337, %f332, %f336;
	fma.rn.f32 	%f338, %f337, %f331, %f331;
	mul.f32 	%f339, %f338, 0fC0000000;
	fma.rn.f32 	%f340, 0f3F6EE581, 0f3FD774EB, %f339;
	selp.f32 	%f341, %f340, %f338, %p57;
	setp.num.f32 	%p58, %f341, %f341;
	copysign.f32 	%f342, %f322, %f341;
	selp.f32 	%f343, %f342, %f341, %p58;
	mul.f32 	%f344, %f2, %f343;
	abs.f32 	%f345, %f344;
	mov.f32 	%f346, 0f3FB8AA3B;
	mul.rn.f32 	%f347, %f345, %f346;
	cvt.rzi.f32.f32 	%f348, %f347;
	abs.f32 	%f349, %f348;
	setp.gt.f32 	%p59, %f349, 0f42FC0000;
	mov.f32 	%f350, 0f42FC0000;
	copysign.f32 	%f351, %f348, %f350;
	selp.f32 	%f352, %f351, %f348, %p59;
	fma.rn.f32 	%f353, %f352, 0fBF317218, %f345;
	fma.rn.f32 	%f354, %f352, 0f3102E308, %f353;
	mul.f32 	%f355, %f354, 0f3FB8AA3B;
	add.f32 	%f356, %f352, 0f4B40007D;
	mov.b32 	%r39, %f356;
	shl.b32 	%r40, %r39, 23;
	mov.b32 	%f357, %r40;
	ex2.approx.ftz.f32 	%f358, %f355;
	mul.f32 	%f359, %f358, %f357;
	mov.f32 	%f360, 0f3E000000;
	div.approx.ftz.f32 	%f361, %f360, %f359;
	fma.rn.f32 	%f493, %f359, 0f40000000, %f361;
	bra.uni 	$L__BB0_33;
$L__BB0_23:
	setp.eq.s32 	%p22, %r10, 1;
	@%p22 bra 	$L__BB0_30;
	selp.f32 	%f117, 0f3F800000, %f4, %p3;
	selp.f32 	%f118, %f6, %f117, %p2;
	selp.f32 	%f119, %f7, %f118, %p1;
	mul.f32 	%f29, %f45, %f119;
	abs.f32 	%f30, %f29;
	fma.rn.f32 	%f31, %f30, 0fBF000000, 0f3F000000;
	and.b32  	%r25, %r10, 2147483646;
	neg.s32 	%r53, %r25;
$L__BB0_25:
	setp.neu.f32 	%p23, %f493, %f1;
	@%p23 bra 	$L__BB0_27;
	setp.gt.f32 	%p24, %f30, 0f3F0F5C29;
	setp.eq.f32 	%p25, %f30, 0f3F800000;
	rsqrt.approx.ftz.f32 	%f120, %f31;
	mul.f32 	%f121, %f120, %f31;
	mul.f32 	%f122, %f120, 0f3F000000;
	neg.f32 	%f123, %f121;
	fma.rn.f32 	%f124, %f123, %f122, 0f3F000000;
	fma.rn.f32 	%f125, %f121, %f124, %f121;
	selp.f32 	%f126, 0f00000000, %f125, %p25;
	selp.f32 	%f127, %f126, %f30, %p24;
	mul.f32 	%f128, %f127, %f127;
	fma.rn.f32 	%f129, %f128, 0f3D4DD2F7, 0f3C99CA97;
	fma.rn.f32 	%f130, %f129, %f128, 0f3D3F90E8;
	fma.rn.f32 	%f131, %f130, %f128, 0f3D993CCF;
	fma.rn.f32 	%f132, %f131, %f128, 0f3E2AAC04;
	mul.f32 	%f133, %f128, %f132;
	fma.rn.f32 	%f134, %f133, %f127, %f127;
	mul.f32 	%f135, %f134, 0fC0000000;
	fma.rn.f32 	%f136, 0f3F6EE581, 0f3FD774EB, %f135;
	selp.f32 	%f137, %f136, %f134, %p24;
	setp.num.f32 	%p26, %f137, %f137;
	copysign.f32 	%f138, %f29, %f137;
	selp.f32 	%f139, %f138, %f137, %p26;
	mul.f32 	%f140, %f2, %f139;
	abs.f32 	%f141, %f140;
	mov.f32 	%f142, 0f3FB8AA3B;
	mul.rn.f32 	%f143, %f141, %f142;
	cvt.rzi.f32.f32 	%f144, %f143;
	abs.f32 	%f145, %f144;
	setp.gt.f32 	%p27, %f145, 0f42FC0000;
	mov.f32 	%f146, 0f42FC0000;
	copysign.f32 	%f147, %f144, %f146;
	selp.f32 	%f148, %f147, %f144, %p27;
	fma.rn.f32 	%f149, %f148, 0fBF317218, %f141;
	fma.rn.f32 	%f150, %f148, 0f3102E308, %f149;
	mul.f32 	%f151, %f150, 0f3FB8AA3B;
	add.f32 	%f152, %f148, 0f4B40007D;
	mov.b32 	%r26, %f152;
	shl.b32 	%r27, %r26, 23;
	mov.b32 	%f153, %r27;
	ex2.approx.ftz.f32 	%f154, %f151;
	mul.f32 	%f155, %f154, %f153;
	mov.f32 	%f156, 0f3E000000;
	div.approx.ftz.f32 	%f157, %f156, %f155;
	fma.rn.f32 	%f493, %f155, 0f40000000, %f157;
$L__BB0_27:
	setp.neu.f32 	%p28, %f493, %f1;
	@%p28 bra 	$L__BB0_29;
	setp.gt.f32 	%p29, %f30, 0f3F0F5C29;
	setp.eq.f32 	%p30, %f30, 0f3F800000;
	rsqrt.approx.ftz.f32 	%f158, %f31;
	mul.f32 	%f159, %f158, %f31;
	mul.f32 	%f160, %f158, 0f3F000000;
	neg.f32 	%f161, %f159;
	fma.rn.f32 	%f162, %f161, %f160, 0f3F000000;
	fma.rn.f32 	%f163, %f159, %f162, %f159;
	selp.f32 	%f164, 0f00000000, %f163, %p30;
	selp.f32 	%f165, %f164, %f30, %p29;
	mul.f32 	%f166, %f165, %f165;
	fma.rn.f32 	%f167, %f166, 0f3D4DD2F7, 0f3C99CA97;
	fma.rn.f32 	%f168, %f167, %f166, 0f3D3F90E8;
	fma.rn.f32 	%f169, %f168, %f166, 0f3D993CCF;
	fma.rn.f32 	%f170, %f169, %f166, 0f3E2AAC04;
	mul.f32 	%f171, %f166, %f170;
	fma.rn.f32 	%f172, %f171, %f165, %f165;
	mul.f32 	%f173, %f172, 0fC0000000;
	fma.rn.f32 	%f174, 0f3F6EE581, 0f3FD774EB, %f173;
	selp.f32 	%f175, %f174, %f172, %p29;
	setp.num.f32 	%p31, %f175, %f175;
	copysign.f32 	%f176, %f29, %f175;
	selp.f32 	%f177, %f176, %f175, %p31;
	mul.f32 	%f178, %f2, %f177;
	abs.f32 	%f179, %f178;
	mov.f32 	%f180, 0f3FB8AA3B;
	mul.rn.f32 	%f181, %f179, %f180;
	cvt.rzi.f32.f32 	%f182, %f181;
	abs.f32 	%f183, %f182;
	setp.gt.f32 	%p32, %f183, 0f42FC0000;
	mov.f32 	%f184, 0f42FC0000;
	copysign.f32 	%f185, %f182, %f184;
	selp.f32 	%f186, %f185, %f182, %p32;
	fma.rn.f32 	%f187, %f186, 0fBF317218, %f179;
	fma.rn.f32 	%f188, %f186, 0f3102E308, %f187;
	mul.f32 	%f189, %f188, 0f3FB8AA3B;
	add.f32 	%f190, %f186, 0f4B40007D;
	mov.b32 	%r28, %f190;
	shl.b32 	%r29, %r28, 23;
	mov.b32 	%f191, %r29;
	ex2.approx.ftz.f32 	%f192, %f189;
	mul.f32 	%f193, %f192, %f191;
	mov.f32 	%f194, 0f3E000000;
	div.approx.ftz.f32 	%f195, %f194, %f193;
	fma.rn.f32 	%f493, %f193, 0f40000000, %f195;
$L__BB0_29:
	add.s32 	%r53, %r53, 2;
	setp.ne.s32 	%p33, %r53, 0;
	@%p33 bra 	$L__BB0_25;
$L__BB0_30:
	and.b32  	%r30, %r10, 1;
	setp.eq.b32 	%p34, %r30, 1;
	not.pred 	%p35, %p34;
	@%p35 bra 	$L__BB0_33;
	setp.neu.f32 	%p36, %f493, %f1;
	@%p36 bra 	$L__BB0_33;
	selp.f32 	%f196, 0f3F800000, %f4, %p3;
	selp.f32 	%f197, %f6, %f196, %p2;
	selp.f32 	%f198, %f7, %f197, %p1;
	mul.f32 	%f199, %f45, %f198;
	abs.f32 	%f200, %f199;
	fma.rn.f32 	%f201, %f200, 0fBF000000, 0f3F000000;
	rsqrt.approx.ftz.f32 	%f202, %f201;
	mul.f32 	%f203, %f202, %f201;
	mul.f32 	%f204, %f202, 0fBF000000;
	fma.rn.f32 	%f205, %f203, %f204, 0f3F000000;
	fma.rn.f32 	%f206, %f203, %f205, %f203;
	setp.eq.f32 	%p37, %f200, 0f3F800000;
	selp.f32 	%f207, 0f00000000, %f206, %p37;
	setp.gt.f32 	%p38, %f200, 0f3F0F5C29;
	selp.f32 	%f208, %f207, %f200, %p38;
	mul.f32 	%f209, %f208, %f208;
	fma.rn.f32 	%f210, %f209, 0f3D4DD2F7, 0f3C99CA97;
	fma.rn.f32 	%f211, %f210, %f209, 0f3D3F90E8;
	fma.rn.f32 	%f212, %f211, %f209, 0f3D993CCF;
	fma.rn.f32 	%f213, %f212, %f209, 0f3E2AAC04;
	mul.f32 	%f214, %f209, %f213;
	fma.rn.f32 	%f215, %f214, %f208, %f208;
	mul.f32 	%f216, %f215, 0fC0000000;
	fma.rn.f32 	%f217, 0f3F6EE581, 0f3FD774EB, %f216;
	selp.f32 	%f218, %f217, %f215, %p38;
	setp.num.f32 	%p39, %f218, %f218;
	copysign.f32 	%f219, %f199, %f218;
	selp.f32 	%f220, %f219, %f218, %p39;
	mul.f32 	%f221, %f2, %f220;
	abs.f32 	%f222, %f221;
	mov.f32 	%f223, 0f3FB8AA3B;
	mul.rn.f32 	%f224, %f222, %f223;
	cvt.rzi.f32.f32 	%f225, %f224;
	abs.f32 	%f226, %f225;
	setp.gt.f32 	%p40, %f226, 0f42FC0000;
	mov.f32 	%f227, 0f42FC0000;
	copysign.f32 	%f228, %f225, %f227;
	selp.f32 	%f229, %f228, %f225, %p40;
	fma.rn.f32 	%f230, %f229, 0fBF317218, %f222;
	fma.rn.f32 	%f231, %f229, 0f3102E308, %f230;
	mul.f32 	%f232, %f231, 0f3FB8AA3B;
	add.f32 	%f233, %f229, 0f4B40007D;
	mov.b32 	%r31, %f233;
	shl.b32 	%r32, %r31, 23;
	mov.b32 	%f234, %r32;
	ex2.approx.ftz.f32 	%f235, %f232;
	mul.f32 	%f236, %f235, %f234;
	mov.f32 	%f237, 0f3E000000;
	div.approx.ftz.f32 	%f238, %f237, %f236;
	fma.rn.f32 	%f493, %f236, 0f40000000, %f238;
$L__BB0_33:
	add.u64 	%rd1, %SP, 0;
	add.u64 	%rd2, %SPL, 0;
	cvt.f64.f32 	%fd1, %f493;
	st.local.f64 	[%rd2], %fd1;
	mov.u64 	%rd3, $str;
	cvta.global.u64 	%rd4, %rd3;
	{ // callseq 0, 0
	.param .b64 param0;
	st.param.b64 	[param0], %rd4;
	.param .b64 param1;
	st.param.b64 	[param1], %rd1;
	.param .b32 retval0;
	call.uni (retval0), 
	vprintf, 
	(
	param0, 
	param1
	);
	ld.param.b32 	%r49, [retval0];
	} // callseq 0
	ret;

}


// ===== COMPILED SASS (sm_100) =====

	.target	sm_100

	.elftype	@"ET_EXEC"


//--------------------- .note.nv.tkinfo           --------------------------
	.section	.note.nv.tkinfo,"",@"SHT_NOTE"
	.sectionflags	@"SHF_NOTE_NV_TKINFO"
	.tkinfo
        /*0018*/ 	.word	0x00000002
        /*0030*/ 	.string	""
        /*0030*/ 	.string	"ptxas"
        /*0030*/ 	.string	"Cuda compilation tools, release 13.0, V13.0.88"
        /*0030*/ 	.string	"Build cuda_13.0.r13.0/compiler.36424714_0"
        /*0030*/ 	.string	"-arch sm_100 -m 64 "



//--------------------- .note.nv.cuinfo           --------------------------
	.section	.note.nv.cuinfo,"",@"SHT_NOTE"
	.sectionflags	@"SHF_NOTE_NV_CUINFO"
        /*0018*/ 	.short	0x0002
        /*001a*/ 	.short	0x0064
        /*001c*/ 	.short	0x0082
	.zero		2


//--------------------- .nv.info                  --------------------------
	.section	.nv.info,"",@"SHT_CUDA_INFO"
	.align	4


	//----- nvinfo : EIATTR_REGCOUNT
	.align		4
        /*0000*/ 	.byte	0x04, 0x2f
        /*0002*/ 	.short	(.L_2 - .L_1)
	.align		4
.L_1:
        /*0004*/ 	.word	index@(_Z7computefiffffff)
        /*0008*/ 	.word	0x00000018


	//----- nvinfo : EIATTR_FRAME_SIZE
	.align		4
.L_2:
        /*000c*/ 	.byte	0x04, 0x11
        /*000e*/ 	.short	(.L_4 - .L_3)
	.align		4
.L_3:
        /*0010*/ 	.word	index@($__internal_0_$__cuda_sm3x_div_rn_noftz_f32_slowpath)
        /*0014*/ 	.word	0x00000008


	//----- nvinfo : EIATTR_FRAME_SIZE
	.align		4
.L_4:
        /*0018*/ 	.byte	0x04, 0x11
        /*001a*/ 	.short	(.L_6 - .L_5)
	.align		4
.L_5:
        /*001c*/ 	.word	index@(_Z7computefiffffff)
        /*0020*/ 	.word	0x00000008


	//----- nvinfo : EIATTR_MIN_STACK_SIZE
	.align		4
.L_6:
        /*0024*/ 	.byte	0x04, 0x12
        /*0026*/ 	.short	(.L_8 - .L_7)
	.align		4
.L_7:
        /*0028*/ 	.word	index@(_Z7computefiffffff)
        /*002c*/ 	.word	0x00000008
.L_8:


//--------------------- .nv.compat                --------------------------
	.section	.nv.compat,"",@"SHT_CUDA_COMPAT_INFO"
	.align	4
        /*0000*/ 	.byte	0x02, 0x09, 0x00, 0x00, 0x02, 0x02, 0x01, 0x00, 0x02, 0x05, 0x05, 0x00, 0x03, 0x07, 0x01, 0x01
        /*0010*/ 	.byte	0x02, 0x03, 0x00, 0x00, 0x02, 0x06, 0x01, 0x00, 0x04, 0x0b, 0x08, 0x00, 0x01, 0x00, 0x00, 0x00
        /*0020*/ 	.byte	0x00, 0x00, 0x00, 0x00


//--------------------- .nv.info._Z7computefiffffff --------------------------
	.section	.nv.info._Z7computefiffffff,"",@"SHT_CUDA_INFO"
	.sectionflags	@""
	.align	4


	//----- nvinfo : EIATTR_CUDA_API_VERSION
	.align		4
        /*0000*/ 	.byte	0x04, 0x37
        /*0002*/ 	.short	(.L_10 - .L_9)
.L_9:
        /*0004*/ 	.word	0x00000082


	//----- nvinfo : EIATTR_KPARAM_INFO
	.align		4
.L_10:
        /*0008*/ 	.byte	0x04, 0x17
        /*000a*/ 	.short	(.L_12 - .L_11)
.L_11:
        /*000c*/ 	.word	0x00000000
        /*0010*/ 	.short	0x0007
        /*0012*/ 	.short	0x001c
        /*0014*/ 	.byte	0x00, 0xf0, 0x11, 0x00


	//----- nvinfo : EIATTR_KPARAM_INFO
	.align		4
.L_12:
        /*0018*/ 	.byte	0x04, 0x17
        /*001a*/ 	.short	(.L_14 - .L_13)
.L_13:
        /*001c*/ 	.word	0x00000000
        /*0020*/ 	.short	0x0006
        /*0022*/ 	.short	0x0018
        /*0024*/ 	.byte	0x00, 0xf0, 0x11, 0x00


	//----- nvinfo : EIATTR_KPARAM_INFO
	.align		4
.L_14:
        /*0028*/ 	.byte	0x04, 0x17
        /*002a*/ 	.short	(.L_16 - .L_15)
.L_15:
        /*002c*/ 	.word	0x00000000
        /*0030*/ 	.short	0x0005
        /*0032*/ 	.short	0x0014
        /*0034*/ 	.byte	0x00, 0xf0, 0x11, 0x00


	//----- nvinfo : EIATTR_KPARAM_INFO
	.align		4
.L_16:
        /*0038*/ 	.byte	0x04, 0x17
        /*003a*/ 	.short	(.L_18 - .L_17)
.L_17:
        /*003c*/ 	.word	0x00000000
        /*0040*/ 	.short	0x0004
        /*0042*/ 	.short	0x0010
        /*0044*/ 	.byte	0x00, 0xf0, 0x11, 0x00


	//----- nvinfo : EIATTR_KPARAM_INFO
	.align		4
.L_18:
        /*0048*/ 	.byte	0x04, 0x17
        /*004a*/ 	.short	(.L_20 - .L_19)
.L_19:
        /*004c*/ 	.word	0x00000000
        /*0050*/ 	.short	0x0003
        /*0052*/ 	.short	0x000c
        /*0054*/ 	.byte	0x00, 0xf0, 0x11, 0x00


	//----- nvinfo : EIATTR_KPARAM_INFO
	.align		4
.L_20:
        /*0058*/ 	.byte	0x04, 0x17
        /*005a*/ 	.short	(.L_22 - .L_21)
.L_21:
        /*005c*/ 	.word	0x00000000
        /*0060*/ 	.short	0x0002
        /*0062*/ 	.short	0x0008
        /*0064*/ 	.byte	0x00, 0xf0, 0x11, 0x00


	//----- nvinfo : EIATTR_KPARAM_INFO
	.align		4
.L_22:
        /*0068*/ 	.byte	0x04, 0x17
        /*006a*/ 	.short	(.L_24 - .L_23)
.L_23:
        /*006c*/ 	.word	0x00000000
        /*0070*/ 	.short	0x0001
        /*0072*/ 	.short	0x0004
        /*0074*/ 	.byte	0x00, 0xf0, 0x11, 0x00


	//----- nvinfo : EIATTR_KPARAM_INFO
	.align		4
.L_24:
        /*0078*/ 	.byte	0x04, 0x17
        /*007a*/ 	.short	(.L_26 - .L_25)
.L_25:
        /*007c*/ 	.word	0x00000000
        /*0080*/ 	.short	0x0000
        /*0082*/ 	.short	0x0000
        /*0084*/ 	.byte	0x00, 0xf0, 0x11, 0x00


	//----- nvinfo : EIATTR_SPARSE_MMA_MASK
	.align		4
.L_26:
        /*0088*/ 	.byte	0x03, 0x50
        /*008a*/ 	.short	0x0000


	//----- nvinfo : EIATTR_MAXREG_COUNT
	.align		4
        /*008c*/ 	.byte	0x03, 0x1b
        /*008e*/ 	.short	0x00ff


	//----- nvinfo : EIATTR_EXTERNS
	.align		4
        /*0090*/ 	.byte	0x04, 0x0f
        /*0092*/ 	.short	(.L_28 - .L_27)


	//   ....[0]....
	.align		4
.L_27:
        /*0094*/ 	.word	index@(vprintf)


	//----- nvinfo : EIATTR_MERCURY_ISA_VERSION
	.align		4
.L_28:
        /*0098*/ 	.byte	0x03, 0x5f
        /*009a*/ 	.short	0x0101


	//----- nvinfo : EIATTR_VRC_CTA_INIT_COUNT
	.align		4
        /*009c*/ 	.byte	0x02, 0x4a
	.zero		1
	.zero		1


	//----- nvinfo : EIATTR_SYSCALL_OFFSETS
	.align		4
        /*00a0*/ 	.byte	0x04, 0x46
        /*00a2*/ 	.short	(.L_30 - .L_29)


	//   ....[0]....
.L_29:
        /*00a4*/ 	.word	0x00002540


	//----- nvinfo : EIATTR_EXIT_INSTR_OFFSETS
	.align		4
.L_30:
        /*00a8*/ 	.byte	0x04, 0x1c
        /*00aa*/ 	.short	(.L_32 - .L_31)


	//   ....[0]....
.L_31:
        /*00ac*/ 	.word	0x00002550


	//----- nvinfo : EIATTR_CRS_STACK_SIZE
	.align		4
.L_32:
        /*00b0*/ 	.byte	0x04, 0x1e
        /*00b2*/ 	.short	(.L_34 - .L_33)
.L_33:
        /*00b4*/ 	.word	0x00000000


	//----- nvinfo : EIATTR_CBANK_PARAM_SIZE
	.align		4
.L_34:
        /*00b8*/ 	.byte	0x03, 0x19
        /*00ba*/ 	.short	0x0020


	//----- nvinfo : EIATTR_PARAM_CBANK
	.align		4
        /*00bc*/ 	.byte	0x04, 0x0a
        /*00be*/ 	.short	(.L_36 - .L_35)
	.align		4
.L_35:
        /*00c0*/ 	.word	index@(.nv.constant0._Z7computefiffffff)
        /*00c4*/ 	.short	0x0380
        /*00c6*/ 	.short	0x0020


	//----- nvinfo : EIATTR_SW_WAR
	.align		4
.L_36:
        /*00c8*/ 	.byte	0x04, 0x36
        /*00ca*/ 	.short	(.L_38 - .L_37)
.L_37:
        /*00cc*/ 	.word	0x00000008
.L_38:


//--------------------- .nv.callgraph             --------------------------
	.section	.nv.callgraph,"",@"SHT_CUDA_CALLGRAPH"
	.align	4
	.sectionentsize	8
	.align		4
        /*0000*/ 	.word	0x00000000
	.align		4
        /*0004*/ 	.word	0xffffffff
	.align		4
        /*0008*/ 	.word	index@(_Z7computefiffffff)
	.align		4
        /*000c*/ 	.word	index@(vprintf)
	.align		4
        /*0010*/ 	.word	0x00000000
	.align		4
        /*0014*/ 	.word	0xfffffffe
	.align		4
        /*0018*/ 	.word	0x00000000
	.align		4
        /*001c*/ 	.word	0xfffffffd
	.align		4
        /*0020*/ 	.word	0x00000000
	.align		4
        /*0024*/ 	.word	0xfffffffc


//--------------------- .nv.constant4             --------------------------
	.section	.nv.constant4,"a",@progbits
	.align	8
	.align		8
.nv.constant4:
        /*0000*/ 	.dword	vprintf
	.align		8
        /*0008*/ 	.dword	$str


//--------------------- .text._Z7computefiffffff  --------------------------
	.section	.text._Z7computefiffffff,"ax",@progbits
	.align	128
        .global         _Z7computefiffffff
        .type           _Z7computefiffffff,@function
        .size           _Z7computefiffffff,(.L_x_25 - _Z7computefiffffff)
        .other          _Z7computefiffffff,@"STO_CUDA_ENTRY STV_DEFAULT"
_Z7computefiffffff:
.text._Z7computefiffffff:
[----:B------:R-:W0:Y:S01]  /*0000*/  LDC R1, c[0x0][0x37c] ;  /* 0x0000df00ff017b82 */ /* 0x000e220000000800 */
[----:B------:R-:W1:Y:S01]  /*0010*/  LDCU UR6, c[0x0][0x384] ;  /* 0x00007080ff0677ac */ /* 0x000e620008000800 */
[----:B0-----:R-:W-:Y:S01]  /*0020*/  IADD3 R1, PT, PT, R1, -0x8, RZ ;  /* 0xfffffff801017810 */ /* 0x001fe20007ffe0ff */
[----:B------:R-:W0:Y:S01]  /*0030*/  LDCU UR4, c[0x0][0x2f8] ;  /* 0x00005f00ff0477ac */ /* 0x000e220008000800 */
[----:B------:R-:W2:Y:S01]  /*0040*/  LDCU UR7, c[0x0][0x380] ;  /* 0x00007000ff0777ac */ /* 0x000ea20008000800 */
[----:B------:R-:W3:Y:S01]  /*0050*/  LDCU UR5, c[0x0][0x2fc] ;  /* 0x00005f80ff0577ac */ /* 0x000ee20008000800 */
[----:B-1----:R-:W-:Y:S01]  /*0060*/  UISETP.GE.AND UP0, UPT, UR6, 0x1, UPT ;  /* 0x000000010600788c */ /* 0x002fe2000bf06270 */
[----:B0-----:R-:W-:Y:S02]  /*0070*/  IADD3 R6, P0, PT, R1, UR4, RZ ;  /* 0x0000000401067c10 */ /* 0x001fe4000ff1e0ff */
[----:B--2---:R-:W-:Y:S02]  /*0080*/  MOV R0, UR7 ;  /* 0x0000000700007c02 */ /* 0x004fe40008000f00 */
[----:B---3--:R-:W-:-:S04]  /*0090*/  IADD3.X R7, PT, PT, RZ, UR5, RZ, P0, !PT ;  /* 0x00000005ff077c10 */ /* 0x008fc800087fe4ff */
[----:B------:R-:W-:Y:S05]  /*00a0*/  BRA.U !UP0, `(.L_x_0) ;  /* 0x0000002508047547 */ /* 0x000fea000b800000 */
[----:B------:R-:W0:Y:S02]  /*00b0*/  LDC.64 R8, c[0x0][0x388] ;  /* 0x0000e200ff087b82 */ /* 0x000e240000000a00 */
[----:B0-----:R-:W0:Y:S08]  /*00c0*/  MUFU.RCP R2, R9 ;  /* 0x0000000900027308 */ /* 0x001e300000001000 */
[----:B------:R-:W1:Y:S01]  /*00d0*/  FCHK P0, R8, R9 ;  /* 0x0000000908007302 */ /* 0x000e620000000000 */
[----:B0-----:R-:W-:-:S04]  /*00e0*/  FFMA R3, R2, -R9, 1 ;  /* 0x3f80000002037423 */ /* 0x001fc80000000809 */
[----:B------:R-:W-:-:S04]  /*00f0*/  FFMA R3, R2, R3, R2 ;  /* 0x0000000302037223 */ /* 0x000fc80000000002 */
[----:B------:R-:W-:-:S04]  /*0100*/  FFMA R5, R3, R8, RZ ;  /* 0x0000000803057223 */ /* 0x000fc800000000ff */
[----:B------:R-:W-:-:S04]  /*0110*/  FFMA R2, R5, -R9, R8 ;  /* 0x8000000905027223 */ /* 0x000fc80000000008 */
[----:B------:R-:W-:Y:S01]  /*0120*/  FFMA R5, R3, R2, R5 ;  /* 0x0000000203057223 */ /* 0x000fe20000000005 */
[----:B-1----:R-:W-:Y:S06]  /*0130*/  @!P0 BRA `(.L_x_1) ;  /* 0x0000000000148947 */ /* 0x002fec0003800000 */
[----:B------:R-:W0:Y:S01]  /*0140*/  LDC R2, c[0x0][0x388] ;  /* 0x0000e200ff027b82 */ /* 0x000e220000000800 */
[----:B------:R-:W-:-:S07]  /*0150*/  MOV R10, 0x180 ;  /* 0x00000180000a7802 */ /* 0x000fce0000000f00 */
[----:B------:R-:W1:Y:S02]  /*0160*/  LDC R3, c[0x0][0x38c] ;  /* 0x0000e300ff037b82 */ /* 0x000e640000000800 */
[----:B01----:R-:W-:Y:S05]  /*0170*/  CALL.REL.NOINC `($__internal_0_$__cuda_sm3x_div_rn_noftz_f32_slowpath) ;  /* 0x0000002000f87944 */ /* 0x003fea0003c00000 */
[----:B------:R-:W-:-:S07]  /*0180*/  MOV R5, R2 ;  /* 0x0000000200057202 */ /* 0x000fce0000000f00 */
.L_x_1:
[----:B------:R-:W0:Y:S01]  /*0190*/  LDC R8, c[0x0][0x390] ;  /* 0x0000e400ff087b82 */ /* 0x000e220000000800 */
[----:B------:R-:W-:Y:S02]  /*01a0*/  UMOV UR4, 0x79be24aa ;  /* 0x79be24aa00047882 */ /* 0x000fe40000000000 */
[----:B------:R-:W-:Y:S01]  /*01b0*/  MOV R9, UR4 ;  /* 0x0000000400097c02 */ /* 0x000fe20008000f00 */
[----:B0-----:R-:W0:Y:S08]  /*01c0*/  MUFU.RCP R2, R8 ;  /* 0x0000000800027308 */ /* 0x001e300000001000 */
[----:B------:R-:W1:Y:S01]  /*01d0*/  FCHK P0, R9, R8 ;  /* 0x0000000809007302 */ /* 0x000e620000000000 */
[----:B0-----:R-:W-:-:S04]  /*01e0*/  FFMA R3, R2, -R8, 1 ;  /* 0x3f80000002037423 */ /* 0x001fc80000000808 */
[----:B------:R-:W-:-:S04]  /*01f0*/  FFMA R2, R2, R3, R2 ;  /* 0x0000000302027223 */ /* 0x000fc80000000002 */
[----:B------:R-:W-:-:S04]  /*0200*/  FFMA R3, R2, 1.23410004831872016812e+35, RZ ;  /* 0x79be24aa02037823 */ /* 0x000fc800000000ff */
[----:B------:R-:W-:-:S04]  /*0210*/  FFMA R4, R3, -R8, 1.23410004831872016812e+35 ;  /* 0x79be24aa03047423 */ /* 0x000fc80000000808 */
[----:B------:R-:W-:Y:S01]  /*0220*/  FFMA R4, R2, R4, R3 ;  /* 0x0000000402047223 */ /* 0x000fe20000000003 */
[----:B-1----:R-:W-:Y:S06]  /*0230*/  @!P0 BRA `(.L_x_2) ;  /* 0x0000000000148947 */ /* 0x002fec0003800000 */
[----:B------:R-:W0:Y:S01]  /*0240*/  LDC R3, c[0x0][0x390] ;  /* 0x0000e400ff037b82 */ /* 0x000e220000000800 */
[----:B------:R-:W-:Y:S01]  /*0250*/  HFMA2 R2, -RZ, RZ, 47040, 0.018218994140625 ;  /* 0x79be24aaff027431 */ /* 0x000fe200000001ff */
[----:B------:R-:W-:-:S07]  /*0260*/  MOV R10, 0x280 ;  /* 0x00000280000a7802 */ /* 0x000fce0000000f00 */
[----:B0-----:R-:W-:Y:S05]  /*0270*/  CALL.REL.NOINC `($__internal_0_$__cuda_sm3x_div_rn_noftz_f32_slowpath) ;  /* 0x0000002000b87944 */ /* 0x001fea0003c00000 */
[----:B------:R-:W-:-:S07]  /*0280*/  MOV R4, R2 ;  /* 0x0000000200047202 */ /* 0x000fce0000000f00 */
.L_x_2:
[----:B------:R-:W0:Y:S01]  /*0290*/  LDC.64 R8, c[0x0][0x398] ;  /* 0x0000e600ff087b82 */ /* 0x000e220000000a00 */
[----:B------:R-:W-:Y:S01]  /*02a0*/  HFMA2 R3, -RZ, RZ, 0.00010639429092407226562, 0.000156879425048828125 ;  /* 0x06f90924ff037431 */ /* 0x000fe200000001ff */
[----:B------:R-:W-:-:S05]  /*02b0*/  MOV R2, 0x7803945c ;  /* 0x7803945c00027802 */ /* 0x000fca0000000f00 */
[----:B------:R-:W-:-:S04]  /*02c0*/  FFMA R2, R3, -R2, 1 ;  /* 0x3f80000003027423 */ /* 0x000fc80000000802 */
[----:B------:R-:W-:Y:S01]  /*02d0*/  FFMA R2, R2, R3, 9.367682081483297485e-35 ;  /* 0x06f9092402027423 */ /* 0x000fe20000000003 */
[----:B0-----:R-:W0:Y:S03]  /*02e0*/  FCHK P0, R9, 1.06749995950055340450e+34 ;  /* 0x7803945c09007902 */ /* 0x001e260000000000 */
[----:B------:R-:W-:Y:S01]  /*02f0*/  FFMA R10, R2, R9, RZ ;  /* 0x00000009020a7223 */ /* 0x000fe200000000ff */
[----:B------:R-:W-:-:S03]  /*0300*/  FADD R8, R8, -1.2206710922733481505e-41 ;  /* 0x8000220708087421 */ /* 0x000fc60000000000 */
[----:B------:R-:W-:-:S04]  /*0310*/  FFMA R3, R10, -1.06749995950055340450e+34, R9 ;  /* 0xf803945c0a037823 */ /* 0x000fc80000000009 */
[----:B------:R-:W-:Y:S01]  /*0320*/  FFMA R3, R2, R3, R10 ;  /* 0x0000000302037223 */ /* 0x000fe2000000000a */
[----:B0-----:R-:W-:Y:S06]  /*0330*/  @!P0 BRA `(.L_x_3) ;  /* 0x0000000000148947 */ /* 0x001fec0003800000 */
[----:B------:R-:W0:Y:S01]  /*0340*/  LDC R2, c[0x0][0x39c] ;  /* 0x0000e700ff027b82 */ /* 0x000e220000000800 */
[----:B------:R-:W-:Y:S02]  /*0350*/  MOV R3, 0x7803945c ;  /* 0x7803945c00037802 */ /* 0x000fe40000000f00 */
[----:B------:R-:W-:-:S07]  /*0360*/  MOV R10, 0x380 ;  /* 0x00000380000a7802 */ /* 0x000fce0000000f00 */
[----:B0-----:R-:W-:Y:S05]  /*0370*/  CALL.REL.NOINC `($__internal_0_$__cuda_sm3x_div_rn_noftz_f32_slowpath) ;  /* 0x0000002000787944 */ /* 0x001fea0003c00000 */
[----:B------:R-:W-:-:S07]  /*0380*/  MOV R3, R2 ;  /* 0x0000000200037202 */ /* 0x000fce0000000f00 */
.L_x_3:
[C---:B------:R-:W-:Y:S01]  /*0390*/  FMUL R9, |R8|.reuse, 16777216 ;  /* 0x4b80000008097820 */ /* 0x040fe20000400200 */
[C---:B------:R-:W-:Y:S02]  /*03a0*/  FSETP.GEU.AND P0, PT, |R8|.reuse, 1.175494350822287508e-38, PT ;  /* 0x008000000800780b */ /* 0x040fe40003f0e200 */
[----:B------:R-:W-:Y:S02]  /*03b0*/  MOV R16, 0x3a2c32e4 ;  /* 0x3a2c32e400107802 */ /* 0x000fe40000000f00 */
[----:B------:R-:W-:Y:S02]  /*03c0*/  FSEL R9, R9, |R8|, !P0 ;  /* 0x4000000809097208 */ /* 0x000fe40004000000 */
[----:B------:R-:W-:Y:S02]  /*03d0*/  FSETP.GEU.AND P6, PT, R3, RZ, PT ;  /* 0x000000ff0300720b */ /* 0x000fe40003fce000 */
[----:B------:R-:W-:Y:S02]  /*03e0*/  IADD3 R2, PT, PT, R9, -0x3f3504f3, RZ ;  /* 0xc0cafb0d09027810 */ /* 0x000fe40007ffe0ff */
[----:B------:R-:W-:-:S02]  /*03f0*/  FSETP.NEU.AND P2, PT, |R8|, +INF , PT ;  /* 0x7f8000000800780b */ /* 0x000fc40003f4d200 */
[----:B------:R-:W-:Y:S02]  /*0400*/  LOP3.LUT R10, R2, 0xff800000, RZ, 0xc0, !PT ;  /* 0xff800000020a7812 */ /* 0x000fe400078ec0ff */
[----:B------:R-:W-:Y:S02]  /*0410*/  FSEL R2, RZ, -24, P0 ;  /* 0xc1c00000ff027808 */ /* 0x000fe40000000000 */
[-C--:B------:R-:W-:Y:S02]  /*0420*/  IADD3 R9, PT, PT, R9, -R10.reuse, RZ ;  /* 0x8000000a09097210 */ /* 0x080fe40007ffe0ff */
[----:B------:R-:W-:Y:S02]  /*0430*/  I2FP.F32.S32 R11, R10 ;  /* 0x0000000a000b7245 */ /* 0x000fe40000201400 */
[----:B------:R-:W-:Y:S01]  /*0440*/  FSETP.EQ.OR P2, PT, R8, RZ, !P2 ;  /* 0x000000ff0800720b */ /* 0x000fe20005742400 */
[C---:B------:R-:W-:Y:S01]  /*0450*/  FADD R13, R9.reuse, 1 ;  /* 0x3f800000090d7421 */ /* 0x040fe20000000000 */
[----:B------:R-:W-:Y:S01]  /*0460*/  FADD R12, R9, -1 ;  /* 0xbf800000090c7421 */ /* 0x000fe20000000000 */
[----:B------:R-:W-:-:S03]  /*0470*/  FFMA R10, R11, 1.1920928955078125e-07, R2 ;  /* 0x340000000b0a7823 */ /* 0x000fc60000000002 */
[----:B------:R-:W-:Y:S01]  /*0480*/  FADD R14, R12, R12 ;  /* 0x0000000c0c0e7221 */ /* 0x000fe20000000000 */
[----:B------:R-:W0:Y:S03]  /*0490*/  MUFU.RCP R13, R13 ;  /* 0x0000000d000d7308 */ /* 0x000e260000001000 */
[----:B0-----:R-:W-:-:S04]  /*04a0*/  FMUL R9, R13, R14 ;  /* 0x0000000e0d097220 */ /* 0x001fc80000400000 */
[----:B------:R-:W-:Y:S01]  /*04b0*/  FADD R14, R12, -R9 ;  /* 0x800000090c0e7221 */ /* 0x000fe20000000000 */
[CC--:B------:R-:W-:Y:S01]  /*04c0*/  FMUL R11, R9.reuse, R9.reuse ;  /* 0x00000009090b7220 */ /* 0x0c0fe20000400000 */
[----:B------:R-:W-:Y:S02]  /*04d0*/  FFMA R2, R9, 1.4426950216293334961, R10 ;  /* 0x3fb8aa3b09027823 */ /* 0x000fe4000000000a */
[----:B------:R-:W-:Y:S01]  /*04e0*/  FADD R15, R14, R14 ;  /* 0x0000000e0e0f7221 */ /* 0x000fe20000000000 */
[C---:B------:R-:W-:Y:S01]  /*04f0*/  FFMA R14, R11.reuse, R16, 0.0032181653659790754318 ;  /* 0x3b52e7db0b0e7423 */ /* 0x040fe20000000010 */
[----:B------:R-:W-:Y:S01]  /*0500*/  FADD R10, R10, -R2 ;  /* 0x800000020a0a7221 */ /* 0x000fe20000000000 */
[----:B------:R-:W0:Y:S01]  /*0510*/  FRND.FLOOR R16, R3 ;  /* 0x0000000300107307 */ /* 0x000e220000205000 */
[----:B------:R-:W-:Y:S01]  /*0520*/  FFMA R12, R12, -R9, R15 ;  /* 0x800000090c0c7223 */ /* 0x000fe2000000000f */
[----:B------:R-:W-:Y:S01]  /*0530*/  FFMA R14, R11, R14, 0.018033718690276145935 ;  /* 0x3c93bb730b0e7423 */ /* 0x000fe2000000000e */
[----:B------:R-:W-:-:S02]  /*0540*/  FFMA R15, R9, 1.4426950216293334961, R10 ;  /* 0x3fb8aa3b090f7823 */ /* 0x000fc4000000000a */
[----:B------:R-:W-:Y:S01]  /*0550*/  FMUL R12, R13, R12 ;  /* 0x0000000c0d0c7220 */ /* 0x000fe20000400000 */
[----:B------:R-:W-:-:S03]  /*0560*/  FFMA R14, R11, R14, 0.12022458761930465698 ;  /* 0x3df6384f0b0e7423 */ /* 0x000fc6000000000e */
[----:B------:R-:W-:Y:S01]  /*0570*/  FFMA R10, R12, 1.4426950216293334961, R15 ;  /* 0x3fb8aa3b0c0a7823 */ /* 0x000fe2000000000f */
[----:B------:R-:W-:-:S03]  /*0580*/  FMUL R14, R11, R14 ;  /* 0x0000000e0b0e7220 */ /* 0x000fc60000400000 */
[----:B------:R-:W-:Y:S01]  /*0590*/  FFMA R11, R9, 1.9251366722983220825e-08, R10 ;  /* 0x32a55e34090b7823 */ /* 0x000fe2000000000a */
[----:B------:R-:W-:Y:S01]  /*05a0*/  FMUL R10, R14, 3 ;  /* 0x404000000e0a7820 */ /* 0x000fe20000400000 */
[----:B0-----:R-:W-:-:S03]  /*05b0*/  FSETP.NEU.AND P3, PT, R3, R16, PT ;  /* 0x000000100300720b */ /* 0x001fc60003f6d000 */
[----:B------:R-:W-:-:S04]  /*05c0*/  FFMA R11, R12, R10, R11 ;  /* 0x0000000a0c0b7223 */ /* 0x000fc8000000000b */
[----:B------:R-:W-:Y:S01]  /*05d0*/  FFMA R11, R9, R14, R11 ;  /* 0x0000000e090b7223 */ /* 0x000fe2000000000b */
[----:B------:R-:W-:-:S03]  /*05e0*/  MOV R14, 0x391fcb8e ;  /* 0x391fcb8e000e7802 */ /* 0x000fc60000000f00 */
[----:B------:R-:W-:-:S04]  /*05f0*/  FADD R9, R2, R11 ;  /* 0x0000000b02097221 */ /* 0x000fc80000000000 */
[----:B------:R-:W-:Y:S01]  /*0600*/  FMUL R10, R9, R3 ;  /* 0x00000003090a7220 */ /* 0x000fe20000400000 */
[----:B------:R-:W-:-:S03]  /*0610*/  FADD R2, -R2, R9 ;  /* 0x0000000902027221 */ /* 0x000fc60000000100 */
[----:B------:R-:W0:Y:S01]  /*0620*/  FRND R13, R10 ;  /* 0x0000000a000d7307 */ /* 0x000e220000201000 */
[----:B------:R-:W-:Y:S01]  /*0630*/  FADD R2, R11, -R2 ;  /* 0x800000020b027221 */ /* 0x000fe20000000000 */
[-C--:B------:R-:W-:Y:S01]  /*0640*/  FFMA R9, R9, R3.reuse, -R10 ;  /* 0x0000000309097223 */ /* 0x080fe2000000080a */
[C---:B------:R-:W-:Y:S02]  /*0650*/  FSETP.GT.AND P1, PT, |R10|.reuse, 152, PT ;  /* 0x431800000a00780b */ /* 0x040fe40003f24200 */
[----:B------:R-:W-:Y:S01]  /*0660*/  FSETP.GEU.AND P5, PT, R10, RZ, PT ;  /* 0x000000ff0a00720b */ /* 0x000fe20003fae000 */
[----:B------:R-:W-:Y:S01]  /*0670*/  FFMA R9, R2, R3, R9 ;  /* 0x0000000302097223 */ /* 0x000fe20000000009 */
[----:B------:R-:W-:Y:S01]  /*0680*/  FMUL R2, R3, 0.5 ;  /* 0x3f00000003027820 */ /* 0x000fe20000400000 */
[----:B------:R-:W-:Y:S01]  /*0690*/  F2I.NTZ R11, R10 ;  /* 0x0000000a000b7305 */ /* 0x000fe20000203100 */
[----:B0-----:R-:W-:-:S07]  /*06a0*/  FADD R12, R10, -R13 ;  /* 0x8000000d0a0c7221 */ /* 0x001fce0000000000 */
[----:B------:R-:W0:Y:S01]  /*06b0*/  FRND.TRUNC R2, R2 ;  /* 0x0000000200027307 */ /* 0x000e22000020d000 */
[----:B------:R-:W-:Y:S01]  /*06c0*/  FSETP.GT.AND P0, PT, R13, RZ, PT ;  /* 0x000000ff0d00720b */ /* 0x000fe20003f04000 */
[----:B------:R-:W-:-:S04]  /*06d0*/  FADD R9, R9, R12 ;  /* 0x0000000c09097221 */ /* 0x000fc80000000000 */
[----:B------:R-:W-:Y:S01]  /*06e0*/  FFMA R12, R9, R14, 0.0013391353422775864601 ;  /* 0x3aaf85ed090c7423 */ /* 0x000fe2000000000e */
[----:B------:R-:W-:Y:S02]  /*06f0*/  SEL R14, RZ, 0x83000000, P0 ;  /* 0x83000000ff0e7807 */ /* 0x000fe40000000000 */
[----:B------:R-:W-:Y:S01]  /*0700*/  FSETP.NAN.AND P0, PT, |R3|, |R3|, PT ;  /* 0x400000030300720b */ /* 0x000fe20003f08200 */
[----:B------:R-:W-:-:S03]  /*0710*/  FFMA R12, R9, R12, 0.0096188392490148544312 ;  /* 0x3c1d9856090c7423 */ /* 0x000fc6000000000c */
[----:B------:R-:W-:Y:S01]  /*0720*/  FSETP.NAN.OR P0, PT, |R8|, |R8|, P0 ;  /* 0x400000080800720b */ /* 0x000fe20000708600 */
[----:B------:R-:W-:Y:S01]  /*0730*/  FFMA R12, R9, R12, 0.055503588169813156128 ;  /* 0x3d6357bb090c7423 */ /* 0x000fe2000000000c */
[----:B0-----:R-:W-:-:S03]  /*0740*/  FADD R2, R2, R2 ;  /* 0x0000000202027221 */ /* 0x001fc60000000000 */
[----:B------:R-:W-:Y:S01]  /*0750*/  FFMA R12, R9, R12, 0.24022644758224487305 ;  /* 0x3e75fdec090c7423 */ /* 0x000fe2000000000c */
[----:B------:R-:W-:-:S03]  /*0760*/  FADD R2, -R2, R3 ;  /* 0x0000000302027221 */ /* 0x000fc60000000100 */
[C---:B------:R-:W-:Y:S02]  /*0770*/  FFMA R12, R9.reuse, R12, 0.69314718246459960938 ;  /* 0x3f317218090c7423 */ /* 0x040fe4000000000c */
[----:B------:R-:W-:Y:S01]  /*0780*/  FSETP.NEU.AND P4, PT, |R2|, 1, PT ;  /* 0x3f8000000200780b */ /* 0x000fe20003f8d200 */
[----:B------:R-:W-:Y:S01]  /*0790*/  FADD R2, R8, R8 ;  /* 0x0000000808027221 */ /* 0x000fe20000000000 */
[----:B------:R-:W-:Y:S01]  /*07a0*/  FFMA R12, R9, R12, 1 ;  /* 0x3f800000090c7423 */ /* 0x000fe2000000000c */
[----:B------:R-:W-:Y:S02]  /*07b0*/  IADD3 R9, PT, PT, R14, 0x7f000000, RZ ;  /* 0x7f0000000e097810 */ /* 0x000fe40007ffe0ff */
[----:B------:R-:W-:Y:S02]  /*07c0*/  LEA R14, R11, -R14, 0x17 ;  /* 0x8000000e0b0e7211 */ /* 0x000fe400078eb8ff */
[----:B------:R-:W-:Y:S01]  /*07d0*/  @!P6 LOP3.LUT R2, R2, 0x7f800000, RZ, 0x3c, !PT ;  /* 0x7f8000000202e812 */ /* 0x000fe200078e3cff */
[----:B------:R-:W-:Y:S01]  /*07e0*/  FMUL R9, R12, R9 ;  /* 0x000000090c097220 */ /* 0x000fe20000400000 */
[----:B------:R-:W-:-:S03]  /*07f0*/  FSETP.NEU.AND P6, PT, R8, 1, PT ;  /* 0x3f8000000800780b */ /* 0x000fc60003fcd000 */
[----:B------:R-:W-:Y:S01]  /*0800*/  FMUL R9, R9, R14 ;  /* 0x0000000e09097220 */ /* 0x000fe20000400000 */
[----:B------:R-:W-:Y:S02]  /*0810*/  @P1 FSEL R9, RZ, +INF , !P5 ;  /* 0x7f800000ff091808 */ /* 0x000fe40006800000 */
[C---:B------:R-:W-:Y:S02]  /*0820*/  FSETP.NEU.AND P5, PT, R3.reuse, RZ, PT ;  /* 0x000000ff0300720b */ /* 0x040fe40003fad000 */
[----:B------:R-:W-:Y:S01]  /*0830*/  FSETP.NEU.AND P1, PT, |R3|, +INF , PT ;  /* 0x7f8000000300780b */ /* 0x000fe20003f2d200 */
[C---:B------:R-:W-:Y:S01]  /*0840*/  FADD R3, R8.reuse, R3 ;  /* 0x0000000308037221 */ /* 0x040fe20000000000 */
[----:B------:R-:W-:Y:S02]  /*0850*/  FSEL R10, R9, -R9, P4 ;  /* 0x80000009090a7208 */ /* 0x000fe40002000000 */
[----:B------:R-:W-:Y:S02]  /*0860*/  FSETP.EQ.AND P1, PT, R8, -1, !P1 ;  /* 0xbf8000000800780b */ /* 0x000fe40004f22000 */
[----:B------:R-:W-:-:S02]  /*0870*/  @P4 LOP3.LUT R2, R2, 0x7fffffff, RZ, 0xc0, !PT ;  /* 0x7fffffff02024812 */ /* 0x000fc400078ec0ff */
[----:B------:R-:W-:-:S03]  /*0880*/  FSEL R8, R10, +QNAN , !P3 ;  /* 0x7fffffff0a087808 */ /* 0x000fc60005800000 */
[----:B------:R-:W-:Y:S06]  /*0890*/  @P5 BRA P6, `(.L_x_4) ;  /* 0x0000000800445947 */ /* 0x000fec0003000000 */
[----:B------:R-:W0:Y:S02]  /*08a0*/  LDCU UR4, c[0x0][0x384] ;  /* 0x00007080ff0477ac */ /* 0x000e240008000800 */
[----:B0-----:R-:W-:-:S09]  /*08b0*/  UISETP.NE.AND UP0, UPT, UR4, 0x1, UPT ;  /* 0x000000010400788c */ /* 0x001fd2000bf05270 */
[----:B------:R-:W-:Y:S05]  /*08c0*/  BRA.U !UP0, `(.L_x_5) ;  /* 0x0000000508747547 */ /* 0x000fea000b800000 */
[----:B------:R-:W0:Y:S01]  /*08d0*/  LDC R2, c[0x0][0x394] ;  /* 0x0000e500ff027b82 */ /* 0x000e220000000800 */
[----:B------:R-:W-:Y:S01]  /*08e0*/  HFMA2 R9, -RZ, RZ, 1.75, 0 ;  /* 0x3f000000ff097431 */ /* 0x000fe200000001ff */
[----:B------:R-:W-:-:S04]  /*08f0*/  ULOP3.LUT UR4, UR4, 0x7ffffffe, URZ, 0xc0, !UPT ;  /* 0x7ffffffe04047892 */ /* 0x000fc8000f8ec0ff */
[----:B------:R-:W-:Y:S02]  /*0900*/  UIADD3 UR4, UPT, UPT, -UR4, URZ, URZ ;  /* 0x000000ff04047290 */ /* 0x000fe4000fffe1ff */
[----:B------:R-:W1:Y:S01]  /*0910*/  LDC R3, c[0x0][0x394] ;  /* 0x0000e500ff037b82 */ /* 0x000e620000000800 */
[----:B0-----:R-:W-:-:S09]  /*0920*/  FFMA R2, |R2|, -R9, 0.5 ;  /* 0x3f00000002027423 */ /* 0x001fd20000000a09 */
.L_x_7:
[----:B------:R-:W-:Y:S01]  /*0930*/  FSETP.NEU.AND P0, PT, R0, R5, PT ;  /* 0x000000050000720b */ /* 0x000fe20003f0d000 */
[----:B------:R-:W-:-:S04]  /*0940*/  UIADD3 UR4, UPT, UPT, UR4, 0x2, URZ ;  /* 0x0000000204047890 */ /* 0x000fc8000fffe0ff */
[----:B------:R-:W-:-:S08]  /*0950*/  UISETP.NE.AND UP0, UPT, UR4, URZ, UPT ;  /* 0x000000ff0400728c */ /* 0x000fd0000bf05270 */
[----:B------:R-:W-:Y:S05]  /*0960*/  @P0 BRA `(.L_x_6) ;  /* 0x0000000400480947 */ /* 0x000fea0003800000 */
[----:B------:R-:W0:Y:S01]  /*0970*/  MUFU.RSQ R9, R2 ;  /* 0x0000000200097308 */ /* 0x000e220000001400 */
[C---:B-1----:R-:W-:Y:S02]  /*0980*/  FSETP.NEU.AND P1, PT, |R3|.reuse, 1, PT ;  /* 0x3f8000000300780b */ /* 0x042fe40003f2d200 */
[----:B------:R-:W-:Y:S02]  /*0990*/  FSETP.GT.AND P0, PT, |R3|, 0.56000000238418579102, PT ;  /* 0x3f0f5c290300780b */ /* 0x000fe40003f04200 */
[----:B------:R-:W-:Y:S01]  /*09a0*/  MOV R11, 0x42fc0000 ;  /* 0x42fc0000000b7802 */ /* 0x000fe20000000f00 */
[----:B0-----:R-:W-:Y:S01]  /*09b0*/  FMUL R0, R2, R9 ;  /* 0x0000000902007220 */ /* 0x001fe20000400000 */
[----:B------:R-:W-:-:S04]  /*09c0*/  FMUL R9, R9, 0.5 ;  /* 0x3f00000009097820 */ /* 0x000fc80000400000 */
[----:B------:R-:W-:-:S04]  /*09d0*/  FFMA R9, -R0, R9, 0.5 ;  /* 0x3f00000000097423 */ /* 0x000fc80000000109 */
[----:B------:R-:W-:-:S05]  /*09e0*/  FFMA R9, R0, R9, R0 ;  /* 0x0000000900097223 */ /* 0x000fca0000000000 */
[----:B------:R-:W-:Y:S02]  /*09f0*/  FSEL R0, R9, RZ, P1 ;  /* 0x000000ff09007208 */ /* 0x000fe40000800000 */
[----:B------:R-:W-:Y:S02]  /*0a00*/  MOV R9, 0x3d4dd2f7 ;  /* 0x3d4dd2f700097802 */ /* 0x000fe40000000f00 */
[----:B------:R-:W-:-:S05]  /*0a10*/  FSEL R0, R0, |R3|, P0 ;  /* 0x4000000300007208 */ /* 0x000fca0000000000 */
[----:B------:R-:W-:-:S04]  /*0a20*/  FMUL R8, R0, R0 ;  /* 0x0000000000087220 */ /* 0x000fc80000400000 */
[----:B------:R-:W-:-:S04]  /*0a30*/  FFMA R9, R8, R9, 0.018773360177874565125 ;  /* 0x3c99ca9708097423 */ /* 0x000fc80000000009 */
[----:B------:R-:W-:-:S04]  /*0a40*/  FFMA R9, R8, R9, 0.046769052743911743164 ;  /* 0x3d3f90e808097423 */ /* 0x000fc80000000009 */
[----:B------:R-:W-:-:S04]  /*0a50*/  FFMA R9, R8, R9, 0.074823014438152313232 ;  /* 0x3d993ccf08097423 */ /* 0x000fc80000000009 */
[----:B------:R-:W-:-:S04]  /*0a60*/  FFMA R9, R8, R9, 0.16667181253433227539 ;  /* 0x3e2aac0408097423 */ /* 0x000fc80000000009 */
[----:B------:R-:W-:-:S04]  /*0a70*/  FMUL R9, R8, R9 ;  /* 0x0000000908097220 */ /* 0x000fc80000400000 */
[----:B------:R-:W-:Y:S01]  /*0a80*/  FFMA R0, R0, R9, R0 ;  /* 0x0000000900007223 */ /* 0x000fe20000000000 */
[----:B------:R-:W-:-:S03]  /*0a90*/  HFMA2 R9, -RZ, RZ, 1.9599609375, 20144 ;  /* 0x3fd774ebff097431 */ /* 0x000fc600000001ff */
[----:B------:R-:W-:-:S04]  /*0aa0*/  FMUL R8, R0, -2 ;  /* 0xc000000000087820 */ /* 0x000fc80000400000 */
[----:B------:R-:W-:-:S05]  /*0ab0*/  @P0 FFMA R0, R9, 0.93318945169448852539, R8 ;  /* 0x3f6ee58109000823 */ /* 0x000fca0000000008 */
[C---:B------:R-:W-:Y:S02]  /*0ac0*/  FSETP.NAN.AND P0, PT, R0.reuse, R0, PT ;  /* 0x000000000000720b */ /* 0x040fe40003f08000 */
[----:B------:R-:W-:-:S04]  /*0ad0*/  LOP3.LUT R9, R0, 0x80000000, R3, 0xb8, !PT ;  /* 0x8000000000097812 */ /* 0x000fc800078eb803 */
[----:B------:R-:W-:-:S05]  /*0ae0*/  FSEL R9, R9, R0, !P0 ;  /* 0x0000000009097208 */ /* 0x000fca0004000000 */
[----:B------:R-:W-:-:S04]  /*0af0*/  FMUL R9, R9, R4 ;  /* 0x0000000409097220 */ /* 0x000fc80000400000 */
[----:B------:R-:W-:-:S06]  /*0b00*/  FMUL R0, |R9|, 1.4426950216293334961 ;  /* 0x3fb8aa3b09007820 */ /* 0x000fcc0000400200 */
[----:B------:R-:W0:Y:S02]  /*0b10*/  FRND.TRUNC R0, R0 ;  /* 0x0000000000007307 */ /* 0x000e24000020d000 */
[----:B0-----:R-:W-:Y:S02]  /*0b20*/  FSETP.GT.AND P0, PT, |R0|, 126, PT ;  /* 0x42fc00000000780b */ /* 0x001fe40003f04200 */
[----:B------:R-:W-:-:S04]  /*0b30*/  LOP3.LUT R11, R11, 0x80000000, R0, 0xb8, !PT ;  /* 0x800000000b0b7812 */ /* 0x000fc800078eb800 */
[----:B------:R-:W-:-:S05]  /*0b40*/  FSEL R8, R11, R0, P0 ;  /* 0x000000000b087208 */ /* 0x000fca0000000000 */
[----:B------:R-:W-:-:S04]  /*0b50*/  FFMA R9, R8, -0.69314718246459960938, |R9| ;  /* 0xbf31721808097823 */ /* 0x000fc80000000409 */
[C---:B------:R-:W-:Y:S01]  /*0b60*/  FFMA R9, R8.reuse, 1.9046542121259335545e-09, R9 ;  /* 0x3102e30808097823 */ /* 0x040fe20000000009 */
[----:B------:R-:W-:-:S03]  /*0b70*/  FADD R8, R8, 12583037 ;  /* 0x4b40007d08087421 */ /* 0x000fc60000000000 */
[----:B------:R-:W-:Y:S02]  /*0b80*/  FMUL R9, R9, 1.4426950216293334961 ;  /* 0x3fb8aa3b09097820 */ /* 0x000fe40000400000 */
[----:B------:R-:W-:-:S04]  /*0b90*/  SHF.L.U32 R8, R8, 0x17, RZ ;  /* 0x0000001708087819 */ /* 0x000fc800000006ff */
[----:B------:R-:W0:Y:S02]  /*0ba0*/  MUFU.EX2 R9, R9 ;  /* 0x0000000900097308 */ /* 0x000e240000000800 */
[----:B0-----:R-:W-:-:S06]  /*0bb0*/  FMUL R8, R8, R9 ;  /* 0x0000000908087220 */ /* 0x001fcc0000400000 */
[----:B------:R-:W0:Y:S02]  /*0bc0*/  MUFU.RCP R11, R8 ;  /* 0x00000008000b7308 */ /* 0x000e240000001000 */
[----:B0-----:R-:W-:-:S04]  /*0bd0*/  FMUL.FTZ R11, R11, 0.125 ;  /* 0x3e0000000b0b7820 */ /* 0x001fc80000410000 */
[----:B------:R-:W-:-:S05]  /*0be0*/  FFMA R0, R8, 2, R11 ;  /* 0x4000000008007823 */ /* 0x000fca000000000b */
[----:B------:R-:W-:-:S13]  /*0bf0*/  FSETP.NEU.AND P0, PT, R0, R5, PT ;  /* 0x000000050000720b */ /* 0x000fda0003f0d000 */
[----:B------:R-:W-:Y:S05]  /*0c00*/  @P0 BRA `(.L_x_6) ;  /* 0x0000000000a00947 */ /* 0x000fea0003800000 */
[----:B------:R-:W0:Y:S01]  /*0c10*/  MUFU.RSQ R9, R2 ;  /* 0x0000000200097308 */ /* 0x000e220000001400 */
[C---:B------:R-:W-:Y:S02]  /*0c20*/  FSETP.NEU.AND P1, PT, |R3|.reuse, 1, PT ;  /* 0x3f8000000300780b */ /* 0x040fe40003f2d200 */
        /* <DEDUP_REMOVED lines=16> */
[----:B------:R-:W-:-:S03]  /*0d30*/  MOV R9, 0x3fd774eb ;  /* 0x3fd774eb00097802 */ /* 0x000fc60000000f00 */
        /* <DEDUP_REMOVED lines=20> */
[----:B------:R-:W-:-:S07]  /*0e80*/  FFMA R0, R8, 2, R11 ;  /* 0x4000000008007823 */ /* 0x000fce000000000b */
.L_x_6:
[----:B------:R-:W-:Y:S05]  /*0e90*/  BRA.U UP0, `(.L_x_7) ;  /* 0xfffffff900a47547 */ /* 0x000fea000b83ffff */
.L_x_5:
[----:B------:R-:W0:Y:S01]  /*0ea0*/  LDC R2, c[0x0][0x384] ;  /* 0x0000e100ff027b82 */ /* 0x000e220000000800 */
[----:B------:R-:W-:Y:S02]  /*0eb0*/  FSETP.NEU.AND P0, PT, R0, R5, PT ;  /* 0x000000050000720b */ /* 0x000fe40003f0d000 */
[----:B0-----:R-:W-:-:S04]  /*0ec0*/  LOP3.LUT R2, R2, 0x1, RZ, 0xc0, !PT ;  /* 0x0000000102027812 */ /* 0x001fc800078ec0ff */
[----:B------:R-:W-:-:S13]  /*0ed0*/  ISETP.NE.U32.OR P0, PT, R2, 0x1, P0 ;  /* 0x000000010200780c */ /* 0x000fda0000705470 */
[----:B------:R-:W-:Y:S05]  /*0ee0*/  @P0 BRA `(.L_x_0) ;  /* 0x0000001400740947 */ /* 0x000fea0003800000 */
[----:B------:R-:W1:Y:S01]  /*0ef0*/  LDC R5, c[0x0][0x394] ;  /* 0x0000e500ff057b82 */ /* 0x000e620000000800 */
[----:B------:R-:W-:-:S05]  /*0f00*/  HFMA2 R0, -RZ, RZ, 1.75, 0 ;  /* 0x3f000000ff007431 */ /* 0x000fca00000001ff */
[C---:B-1----:R-:W-:Y:S01]  /*0f10*/  FFMA R3, |R5|.reuse, -R0, 0.5 ;  /* 0x3f00000005037423 */ /* 0x042fe20000000a00 */
[C---:B------:R-:W-:Y:S02]  /*0f20*/  FSETP.NEU.AND P0, PT, |R5|.reuse, 1, PT ;  /* 0x3f8000000500780b */ /* 0x040fe40003f0d200 */
[----:B------:R-:W-:Y:S01]  /*0f30*/  FSETP.GT.AND P1, PT, |R5|, 0.56000000238418579102, PT ;  /* 0x3f0f5c290500780b */ /* 0x000fe20003f24200 */
[----:B------:R-:W0:Y:S02]  /*0f40*/  MUFU.RSQ R0, R3 ;  /* 0x0000000300007308 */ /* 0x000e240000001400 */
[----:B0-----:R-:W-:Y:S01]  /*0f50*/  FMUL R9, R3, R0 ;  /* 0x0000000003097220 */ /* 0x001fe20000400000 */
[----:B------:R-:W-:-:S04]  /*0f60*/  FMUL R0, R0, -0.5 ;  /* 0xbf00000000007820 */ /* 0x000fc80000400000 */
[----:B------:R-:W-:-:S04]  /*0f70*/  FFMA R0, R9, R0, 0.5 ;  /* 0x3f00000009007423 */ /* 0x000fc80000000000 */
[----:B------:R-:W-:Y:S01]  /*0f80*/  FFMA R0, R9, R0, R9 ;  /* 0x0000000009007223 */ /* 0x000fe20000000009 */
[----:B------:R-:W-:-:S04]  /*0f90*/  MOV R9, 0x3d4dd2f7 ;  /* 0x3d4dd2f700097802 */ /* 0x000fc80000000f00 */
[----:B------:R-:W-:-:S04]  /*0fa0*/  FSEL R0, R0, RZ, P0 ;  /* 0x000000ff00007208 */ /* 0x000fc80000000000 */
        /* <DEDUP_REMOVED lines=11> */
[CC--:B------:R-:W-:Y:S02]  /*1060*/  FSETP.NAN.AND P0, PT, R0.reuse, R0.reuse, PT ;  /* 0x000000000000720b */ /* 0x0c0fe40003f08000 */
[----:B------:R-:W-:Y:S02]  /*1070*/  LOP3.LUT R3, R0, 0x80000000, R5, 0xb8, !PT ;  /* 0x8000000000037812 */ /* 0x000fe400078eb805 */
[----:B------:R-:W-:Y:S02]  /*1080*/  MOV R5, 0x42fc0000 ;  /* 0x42fc000000057802 */ /* 0x000fe40000000f00 */
        /* <DEDUP_REMOVED lines=16> */
[----:B------:R-:W-:Y:S01]  /*1190*/  FFMA R0, R2, 2, R5 ;  /* 0x4000000002007823 */ /* 0x000fe20000000005 */
[----:B------:R-:W-:Y:S06]  /*11a0*/  BRA `(.L_x_0) ;  /* 0x0000001000c47947 */ /* 0x000fec0003800000 */
.L_x_4:
[----:B------:R-:W0:Y:S02]  /*11b0*/  LDC R10, c[0x0][0x398] ;  /* 0x0000e600ff0a7b82 */ /* 0x000e240000000800 */
[----:B0-----:R-:W-:-:S13]  /*11c0*/  FSETP.GEU.AND P3, PT, R10, 1.2206710922733481505e-41, PT ;  /* 0x000022070a00780b */ /* 0x001fda0003f6e000 */
[----:B------:R-:W-:Y:S05]  /*11d0*/  @P3 BRA `(.L_x_8) ;  /* 0x0000000800603947 */ /* 0x000fea0003800000 */
[----:B------:R-:W0:Y:S02]  /*11e0*/  LDCU UR4, c[0x0][0x384] ;  /* 0x00007080ff0477ac */ /* 0x000e240008000800 */
[----:B0-----:R-:W-:-:S09]  /*11f0*/  UISETP.NE.AND UP0, UPT, UR4, 0x1, UPT ;  /* 0x000000010400788c */ /* 0x001fd2000bf05270 */
[----:B------:R-:W-:Y:S05]  /*1200*/  BRA.U !UP0, `(.L_x_9) ;  /* 0x0000000508807547 */ /* 0x000fea000b800000 */
[----:B------:R-:W0:Y:S01]  /*1210*/  LDCU UR5, c[0x0][0x394] ;  /* 0x00007280ff0577ac */ /* 0x000e220008000800 */
[----:B------:R-:W-:Y:S01]  /*1220*/  FSEL R9, R8, 1, !P1 ;  /* 0x3f80000008097808 */ /* 0x000fe20004800000 */
[----:B------:R-:W-:-:S03]  /*1230*/  ULOP3.LUT UR4, UR4, 0x7ffffffe, URZ, 0xc0, !UPT ;  /* 0x7ffffffe04047892 */ /* 0x000fc6000f8ec0ff */
[----:B------:R-:W-:Y:S01]  /*1240*/  FSEL R10, R2, R9, P2 ;  /* 0x00000009020a7208 */ /* 0x000fe20001000000 */
[----:B------:R-:W-:Y:S01]  /*1250*/  HFMA2 R9, -RZ, RZ, 1.75, 0 ;  /* 0x3f000000ff097431 */ /* 0x000fe200000001ff */
[----:B------:R-:W-:Y:S02]  /*1260*/  UIADD3 UR4, UPT, UPT, -UR4, URZ, URZ ;  /* 0x000000ff04047290 */ /* 0x000fe4000fffe1ff */
[----:B------:R-:W-:-:S05]  /*1270*/  FSEL R10, R3, R10, P0 ;  /* 0x0000000a030a7208 */ /* 0x000fca0000000000 */
[----:B0-----:R-:W-:-:S04]  /*1280*/  FMUL R10, R10, UR5 ;  /* 0x000000050a0a7c20 */ /* 0x001fc80008400000 */
[----:B------:R-:W-:-:S07]  /*1290*/  FFMA R9, |R10|, -R9, 0.5 ;  /* 0x3f0000000a097423 */ /* 0x000fce0000000a09 */
.L_x_11:
[----:B------:R-:W-:Y:S01]  /*12a0*/  FSETP.NEU.AND P3, PT, R0, R5, PT ;  /* 0x000000050000720b */ /* 0x000fe20003f6d000 */
[----:B------:R-:W-:-:S04]  /*12b0*/  UIADD3 UR4, UPT, UPT, UR4, 0x2, URZ ;  /* 0x0000000204047890 */ /* 0x000fc8000fffe0ff */
[----:B------:R-:W-:-:S08]  /*12c0*/  UISETP.NE.AND UP0, UPT, UR4, URZ, UPT ;  /* 0x000000ff0400728c */ /* 0x000fd0000bf05270 */
        /* <DEDUP_REMOVED lines=9> */
[----:B------:R-:W-:-:S04]  /*1360*/  FSEL R11, R0, RZ, P4 ;  /* 0x000000ff000b7208 */ /* 0x000fc80002000000 */
[----:B------:R-:W-:-:S05]  /*1370*/  FSEL R11, R11, |R10|, P3 ;  /* 0x4000000a0b0b7208 */ /* 0x000fca0001800000 */
[----:B------:R-:W-:-:S04]  /*1380*/  FMUL R0, R11, R11 ;  /* 0x0000000b0b007220 */ /* 0x000fc80000400000 */
[----:B------:R-:W-:-:S04]  /*1390*/  FFMA R13, R0, R13, 0.018773360177874565125 ;  /* 0x3c99ca97000d7423 */ /* 0x000fc8000000000d */
[----:B------:R-:W-:-:S04]  /*13a0*/  FFMA R13, R0, R13, 0.046769052743911743164 ;  /* 0x3d3f90e8000d7423 */ /* 0x000fc8000000000d */
[----:B------:R-:W-:-:S04]  /*13b0*/  FFMA R13, R0, R13, 0.074823014438152313232 ;  /* 0x3d993ccf000d7423 */ /* 0x000fc8000000000d */
[----:B------:R-:W-:-:S04]  /*13c0*/  FFMA R13, R0, R13, 0.16667181253433227539 ;  /* 0x3e2aac04000d7423 */ /* 0x000fc8000000000d */
[----:B------:R-:W-:Y:S01]  /*13d0*/  FMUL R0, R0, R13 ;  /* 0x0000000d00007220 */ /* 0x000fe20000400000 */
[----:B------:R-:W-:-:S03]  /*13e0*/  HFMA2 R13, -RZ, RZ, 1.9599609375, 20144 ;  /* 0x3fd774ebff0d7431 */ /* 0x000fc600000001ff */
[----:B------:R-:W-:-:S04]  /*13f0*/  FFMA R11, R11, R0, R11 ;  /* 0x000000000b0b7223 */ /* 0x000fc8000000000b */
[----:B------:R-:W-:-:S04]  /*1400*/  FMUL R0, R11, -2 ;  /* 0xc00000000b007820 */ /* 0x000fc80000400000 */
[----:B------:R-:W-:Y:S01]  /*1410*/  @P3 FFMA R11, R13, 0.93318945169448852539, R0 ;  /* 0x3f6ee5810d0b3823 */ /* 0x000fe20000000000 */
[----:B------:R-:W-:-:S04]  /*1420*/  MOV R13, 0x42fc0000 ;  /* 0x42fc0000000d7802 */ /* 0x000fc80000000f00 */
        /* <DEDUP_REMOVED lines=37> */
[----:B------:R-:W-:-:S03]  /*1680*/  MOV R13, 0x3fd774eb ;  /* 0x3fd774eb000d7802 */ /* 0x000fc60000000f00 */
        /* <DEDUP_REMOVED lines=23> */
.L_x_10:
[----:B------:R-:W-:Y:S05]  /*1800*/  BRA.U UP0, `(.L_x_11) ;  /* 0xfffffff900a47547 */ /* 0x000fea000b83ffff */
.L_x_9:
[----:B------:R-:W0:Y:S01]  /*1810*/  LDC R9, c[0x0][0x384] ;  /* 0x0000e100ff097b82 */ /* 0x000e220000000800 */
[----:B------:R-:W-:Y:S02]  /*1820*/  FSETP.NEU.AND P3, PT, R0, R5, PT ;  /* 0x000000050000720b */ /* 0x000fe40003f6d000 */
[----:B0-----:R-:W-:-:S04]  /*1830*/  LOP3.LUT R9, R9, 0x1, RZ, 0xc0, !PT ;  /* 0x0000000109097812 */ /* 0x001fc800078ec0ff */
[----:B------:R-:W-:-:S13]  /*1840*/  ISETP.NE.U32.OR P3, PT, R9, 0x1, P3 ;  /* 0x000000010900780c */ /* 0x000fda0001f65470 */
[----:B------:R-:W-:Y:S05]  /*1850*/  @P3 BRA `(.L_x_0) ;  /* 0x0000000c00183947 */ /* 0x000fea0003800000 */
[----:B------:R-:W0:Y:S01]  /*1860*/  LDCU UR4, c[0x0][0x394] ;  /* 0x00007280ff0477ac */ /* 0x000e220008000800 */
[----:B------:R-:W-:-:S04]  /*1870*/  FSEL R5, R8, 1, !P1 ;  /* 0x3f80000008057808 */ /* 0x000fc80004800000 */
[----:B------:R-:W-:Y:S02]  /*1880*/  FSEL R2, R2, R5, P2 ;  /* 0x0000000502027208 */ /* 0x000fe40001000000 */
[----:B------:R-:W-:Y:S02]  /*1890*/  MOV R5, 0x3d4dd2f7 ;  /* 0x3d4dd2f700057802 */ /* 0x000fe40000000f00 */
[----:B------:R-:W-:Y:S01]  /*18a0*/  FSEL R2, R3, R2, P0 ;  /* 0x0000000203027208 */ /* 0x000fe20000000000 */
[----:B------:R-:W-:-:S04]  /*18b0*/  HFMA2 R3, -RZ, RZ, 1.75, 0 ;  /* 0x3f000000ff037431 */ /* 0x000fc800000001ff */
[----:B0-----:R-:W-:-:S04]  /*18c0*/  FMUL R8, R2, UR4 ;  /* 0x0000000402087c20 */ /* 0x001fc80008400000 */
[----:B------:R-:W-:Y:S01]  /*18d0*/  FFMA R0, -R3, |R8|, 0.5 ;  /* 0x3f00000003007423 */ /* 0x000fe20000000508 */
[C---:B------:R-:W-:Y:S02]  /*18e0*/  FSETP.NEU.AND P1, PT, |R8|.reuse, 1, PT ;  /* 0x3f8000000800780b */ /* 0x040fe40003f2d200 */
[----:B------:R-:W-:Y:S01]  /*18f0*/  FSETP.GT.AND P0, PT, |R8|, 0.56000000238418579102, PT ;  /* 0x3f0f5c290800780b */ /* 0x000fe20003f04200 */
[----:B------:R-:W0:Y:S02]  /*1900*/  MUFU.RSQ R3, R0 ;  /* 0x0000000000037308 */ /* 0x000e240000001400 */
[----:B0-----:R-:W-:Y:S01]  /*1910*/  FMUL R2, R0, R3 ;  /* 0x0000000300027220 */ /* 0x001fe20000400000 */
[----:B------:R-:W-:-:S04]  /*1920*/  FMUL R3, R3, -0.5 ;  /* 0xbf00000003037820 */ /* 0x000fc80000400000 */
[----:B------:R-:W-:-:S04]  /*1930*/  FFMA R3, R2, R3, 0.5 ;  /* 0x3f00000002037423 */ /* 0x000fc80000000003 */
        /* <DEDUP_REMOVED lines=34> */
.L_x_8:
        /* <DEDUP_REMOVED lines=12> */
.L_x_14:
        /* <DEDUP_REMOVED lines=86> */
.L_x_13:
[----:B------:R-:W-:Y:S05]  /*2180*/  BRA.U UP0, `(.L_x_14) ;  /* 0xfffffff900a47547 */ /* 0x000fea000b83ffff */
.L_x_12:
[----:B------:R-:W0:Y:S01]  /*2190*/  LDC R8, c[0x0][0x384] ;  /* 0x0000e100ff087b82 */ /* 0x000e220000000800 */
[----:B------:R-:W-:Y:S02]  /*21a0*/  FSETP.NEU.AND P3, PT, R0, R5, PT ;  /* 0x000000050000720b */ /* 0x000fe40003f6d000 */
[----:B0-----:R-:W-:-:S04]  /*21b0*/  LOP3.LUT R8, R8, 0x1, RZ, 0xc0, !PT ;  /* 0x0000000108087812 */ /* 0x001fc800078ec0ff */
[----:B------:R-:W-:-:S13]  /*21c0*/  ISETP.NE.U32.OR P3, PT, R8, 0x1, P3 ;  /* 0x000000010800780c */ /* 0x000fda0001f65470 */
[----:B------:R-:W-:Y:S05]  /*21d0*/  @P3 BRA `(.L_x_0) ;  /* 0x0000000000b83947 */ /* 0x000fea0003800000 */
[----:B------:R-:W0:Y:S01]  /*21e0*/  LDCU UR4, c[0x0][0x394] ;  /* 0x00007280ff0477ac */ /* 0x000e220008000800 */
[----:B------:R-:W-:Y:S02]  /*21f0*/  @!P2 FSEL R2, R9, 1, !P1 ;  /* 0x3f8000000902a808 */ /* 0x000fe40004800000 */
        /* <DEDUP_REMOVED lines=44> */
.L_x_0:
[----:B-1----:R-:W0:Y:S01]  /*24c0*/  F2F.F64.F32 R2, R0 ;  /* 0x0000000000027310 */ /* 0x002e220000201800 */
[----:B------:R-:W-:Y:S01]  /*24d0*/  MOV R8, 0x0 ;  /* 0x0000000000087802 */ /* 0x000fe20000000f00 */
[----:B------:R-:W1:Y:S05]  /*24e0*/  LDCU.64 UR4, c[0x4][0x8] ;  /* 0x01000100ff0477ac */ /* 0x000e6a0008000a00 */
[----:B------:R-:W2:Y:S01]  /*24f0*/  LDC.64 R8, c[0x4][R8] ;  /* 0x0100000008087b82 */ /* 0x000ea20000000a00 */
[----:B0-----:R0:W-:Y:S01]  /*2500*/  STL.64 [R1], R2 ;  /* 0x0000000201007387 */ /* 0x0011e20000100a00 */
[----:B-1----:R-:W-:Y:S02]  /*2510*/  MOV R4, UR4 ;  /* 0x0000000400047c02 */ /* 0x002fe40008000f00 */
[----:B------:R-:W-:-:S07]  /*2520*/  MOV R5, UR5 ;  /* 0x0000000500057c02 */ /* 0x000fce0008000f00 */
[----:B------:R-:W-:-:S07]  /*2530*/  LEPC R20, `(.L_x_15) ;  /* 0x000000001014794e */ /* 0x000fce0000000000 */
[----:B0-2---:R-:W-:Y:S05]  /*2540*/  CALL.ABS.NOINC R8 ;  /* 0x0000000008007343 */ /* 0x005fea0003c00000 */
.L_x_15:
[----:B------:R-:W-:Y:S05]  /*2550*/  EXIT ;  /* 0x000000000000794d */ /* 0x000fea0003800000 */
        .weak           $__internal_0_$__cuda_sm3x_div_rn_noftz_f32_slowpath
        .type           $__internal_0_$__cuda_sm3x_div_rn_noftz_f32_slowpath,@function
        .size           $__internal_0_$__cuda_sm3x_div_rn_noftz_f32_slowpath,(.L_x_25 - $__internal_0_$__cuda_sm3x_div_rn_noftz_f32_slowpath)
$__internal_0_$__cuda_sm3x_div_rn_noftz_f32_slowpath:
[----:B------:R-:W-:Y:S02]  /*2560*/  SHF.R.U32.HI R11, RZ, 0x17, R3 ;  /* 0x00000017ff0b7819 */ /* 0x000fe40000011603 */
[----:B------:R-:W-:Y:S02]  /*2570*/  SHF.R.U32.HI R9, RZ, 0x17, R2 ;  /* 0x00000017ff097819 */ /* 0x000fe40000011602 */
[----:B------:R-:W-:Y:S02]  /*2580*/  LOP3.LUT R11, R11, 0xff, RZ, 0xc0, !PT ;  /* 0x000000ff0b0b7812 */ /* 0x000fe400078ec0ff */
[----:B------:R-:W-:Y:S02]  /*2590*/  LOP3.LUT R14, R9, 0xff, RZ, 0xc0, !PT ;  /* 0x000000ff090e7812 */ /* 0x000fe400078ec0ff */
[----:B------:R-:W-:Y:S02]  /*25a0*/  IADD3 R13, PT, PT, R11, -0x1, RZ ;  /* 0xffffffff0b0d7810 */ /* 0x000fe40007ffe0ff */
[----:B------:R-:W-:-:S02]  /*25b0*/  IADD3 R12, PT, PT, R14, -0x1, RZ ;  /* 0xffffffff0e0c7810 */ /* 0x000fc40007ffe0ff */
[----:B------:R-:W-:-:S04]  /*25c0*/  ISETP.GT.U32.AND P0, PT, R13, 0xfd, PT ;  /* 0x000000fd0d00780c */ /* 0x000fc80003f04070 */
[----:B------:R-:W-:-:S13]  /*25d0*/  ISETP.GT.U32.OR P0, PT, R12, 0xfd, P0 ;  /* 0x000000fd0c00780c */ /* 0x000fda0000704470 */
[----:B------:R-:W-:Y:S01]  /*25e0*/  @!P0 MOV R9, RZ ;  /* 0x000000ff00098202 */ /* 0x000fe20000000f00 */
[----:B------:R-:W-:Y:S06]  /*25f0*/  @!P0 BRA `(.L_x_16) ;  /* 0x00000000005c8947 */ /* 0x000fec0003800000 */
[----:B------:R-:W-:Y:S02]  /*2600*/  FSETP.GTU.FTZ.AND P0, PT, |R2|, +INF , PT ;  /* 0x7f8000000200780b */ /* 0x000fe40003f1c200 */
[----:B------:R-:W-:-:S04]  /*2610*/  FSETP.GTU.FTZ.AND P1, PT, |R3|, +INF , PT ;  /* 0x7f8000000300780b */ /* 0x000fc80003f3c200 */
[----:B------:R-:W-:-:S13]  /*2620*/  PLOP3.LUT P0, PT, P0, P1, PT, 0xf8, 0x8f ;  /* 0x00000000008f781c */ /* 0x000fda0000703f70 */
[----:B------:R-:W-:Y:S05]  /*2630*/  @P0 BRA `(.L_x_17) ;  /* 0x0000000400440947 */ /* 0x000fea0003800000 */
[----:B------:R-:W-:-:S13]  /*2640*/  LOP3.LUT P0, RZ, R3, 0x7fffffff, R2, 0xc8, !PT ;  /* 0x7fffffff03ff7812 */ /* 0x000fda000780c802 */
[----:B------:R-:W-:Y:S05]  /*2650*/  @!P0 BRA `(.L_x_18) ;  /* 0x0000000400348947 */ /* 0x000fea0003800000 */
[C---:B------:R-:W-:Y:S02]  /*2660*/  FSETP.NEU.FTZ.AND P0, PT, |R2|.reuse, +INF , PT ;  /* 0x7f8000000200780b */ /* 0x040fe40003f1d200 */
[----:B------:R-:W-:Y:S02]  /*2670*/  FSETP.NEU.FTZ.AND P2, PT, |R3|, +INF , PT ;  /* 0x7f8000000300780b */ /* 0x000fe40003f5d200 */
[----:B------:R-:W-:-:S11]  /*2680*/  FSETP.NEU.FTZ.AND P1, PT, |R2|, +INF , PT ;  /* 0x7f8000000200780b */ /* 0x000fd60003f3d200 */
[----:B------:R-:W-:Y:S05]  /*2690*/  @!P2 BRA !P0, `(.L_x_18) ;  /* 0x000000040024a947 */ /* 0x000fea0004000000 */
[----:B------:R-:W-:-:S04]  /*26a0*/  LOP3.LUT P0, RZ, R2, 0x7fffffff, RZ, 0xc0, !PT ;  /* 0x7fffffff02ff7812 */ /* 0x000fc8000780c0ff */
[----:B------:R-:W-:-:S13]  /*26b0*/  PLOP3.LUT P0, PT, P2, P0, PT, 0x2f, 0xf2 ;  /* 0x0000000000f2781c */ /* 0x000fda0001700577 */
[----:B------:R-:W-:Y:S05]  /*26c0*/  @P0 BRA `(.L_x_19) ;  /* 0x0000000400100947 */ /* 0x000fea0003800000 */
[----:B------:R-:W-:-:S04]  /*26d0*/  LOP3.LUT P0, RZ, R3, 0x7fffffff, RZ, 0xc0, !PT ;  /* 0x7fffffff03ff7812 */ /* 0x000fc8000780c0ff */
[----:B------:R-:W-:-:S13]  /*26e0*/  PLOP3.LUT P0, PT, P1, P0, PT, 0x2f, 0xf2 ;  /* 0x0000000000f2781c */ /* 0x000fda0000f00577 */
[----:B------:R-:W-:Y:S05]  /*26f0*/  @P0 BRA `(.L_x_20) ;  /* 0x0000000000f80947 */ /* 0x000fea0003800000 */
[----:B------:R-:W-:Y:S02]  /*2700*/  ISETP.GE.AND P0, PT, R12, RZ, PT ;  /* 0x000000ff0c00720c */ /* 0x000fe40003f06270 */
[----:B------:R-:W-:-:S11]  /*2710*/  ISETP.GE.AND P1, PT, R13, RZ, PT ;  /* 0x000000ff0d00720c */ /* 0x000fd60003f26270 */
[----:B------:R-:W-:Y:S01]  /*2720*/  @P0 MOV R9, RZ ;  /* 0x000000ff00090202 */ /* 0x000fe20000000f00 */
[----:B------:R-:W-:Y:S01]  /*2730*/  @!P0 FFMA R2, R2, 1.84467440737095516160e+19, RZ ;  /* 0x5f80000002028823 */ /* 0x000fe200000000ff */
[----:B------:R-:W-:Y:S01]  /*2740*/  @!P0 MOV R9, 0xffffffc0 ;  /* 0xffffffc000098802 */ /* 0x000fe20000000f00 */
[----:B------:R-:W-:-:S03]  /*2750*/  @!P1 FFMA R3, R3, 1.84467440737095516160e+19, RZ ;  /* 0x5f80000003039823 */ /* 0x000fc600000000ff */
[----:B------:R-:W-:-:S07]  /*2760*/  @!P1 IADD3 R9, PT, PT, R9, 0x40, RZ ;  /* 0x0000004009099810 */ /* 0x000fce0007ffe0ff */
.L_x_16:
[----:B------:R-:W-:-:S04]  /*2770*/  LEA R12, R11, 0xc0800000, 0x17 ;  /* 0xc08000000b0c7811 */ /* 0x000fc800078eb8ff */
[----:B------:R-:W-:Y:S02]  /*2780*/  IADD3 R12, PT, PT, -R12, R3, RZ ;  /* 0x000000030c0c7210 */ /* 0x000fe40007ffe1ff */
[----:B------:R-:W-:Y:S02]  /*2790*/  IADD3 R3, PT, PT, R14, -0x7f, RZ ;  /* 0xffffff810e037810 */ /* 0x000fe40007ffe0ff */
[----:B------:R0:W1:Y:S01]  /*27a0*/  MUFU.RCP R13, R12 ;  /* 0x0000000c000d7308 */ /* 0x0000620000001000 */
[----:B------:R-:W-:Y:S02]  /*27b0*/  FADD.FTZ R15, -R12, -RZ ;  /* 0x800000ff0c0f7221 */ /* 0x000fe40000010100 */
[C---:B------:R-:W-:Y:S01]  /*27c0*/  IMAD R2, R3.reuse, -0x800000, R2 ;  /* 0xff80000003027824 */ /* 0x040fe200078e0202 */
[----:B0-----:R-:W-:-:S04]  /*27d0*/  IADD3 R12, PT, PT, R3, 0x7f, -R11 ;  /* 0x0000007f030c7810 */ /* 0x001fc80007ffe80b */
[----:B------:R-:W-:Y:S01]  /*27e0*/  IADD3 R12, PT, PT, R12, R9, RZ ;  /* 0x000000090c0c7210 */ /* 0x000fe20007ffe0ff */
[----:B-1----:R-:W-:-:S04]  /*27f0*/  FFMA R14, R13, R15, 1 ;  /* 0x3f8000000d0e7423 */ /* 0x002fc8000000000f */
[----:B------:R-:W-:-:S04]  /*2800*/  FFMA R16, R13, R14, R13 ;  /* 0x0000000e0d107223 */ /* 0x000fc8000000000d */
[----:B------:R-:W-:-:S04]  /*2810*/  FFMA R13, R2, R16, RZ ;  /* 0x00000010020d7223 */ /* 0x000fc800000000ff */
[----:B------:R-:W-:-:S04]  /*2820*/  FFMA R14, R15, R13, R2 ;  /* 0x0000000d0f0e7223 */ /* 0x000fc80000000002 */
[----:B------:R-:W-:-:S04]  /*2830*/  FFMA R13, R16, R14, R13 ;  /* 0x0000000e100d7223 */ /* 0x000fc8000000000d */
[----:B------:R-:W-:-:S04]  /*2840*/  FFMA R14, R15, R13, R2 ;  /* 0x0000000d0f0e7223 */ /* 0x000fc80000000002 */
[----:B------:R-:W-:-:S05]  /*2850*/  FFMA R2, R16, R14, R13 ;  /* 0x0000000e10027223 */ /* 0x000fca000000000d */
[----:B------:R-:W-:-:S04]  /*2860*/  SHF.R.U32.HI R3, RZ, 0x17, R2 ;  /* 0x00000017ff037819 */ /* 0x000fc80000011602 */
[----:B------:R-:W-:-:S04]  /*2870*/  LOP3.LUT R3, R3, 0xff, RZ, 0xc0, !PT ;  /* 0x000000ff03037812 */ /* 0x000fc800078ec0ff */
[----:B------:R-:W-:-:S04]  /*2880*/  IADD3 R11, PT, PT, R3, R12, RZ ;  /* 0x0000000c030b7210 */ /* 0x000fc80007ffe0ff */
[----:B------:R-:W-:-:S04]  /*2890*/  IADD3 R3, PT, PT, R11, -0x1, RZ ;  /* 0xffffffff0b037810 */ /* 0x000fc80007ffe0ff */
[----:B------:R-:W-:-:S13]  /*28a0*/  ISETP.GE.U32.AND P0, PT, R3, 0xfe, PT ;  /* 0x000000fe0300780c */ /* 0x000fda0003f06070 */
[----:B------:R-:W-:Y:S05]  /*28b0*/  @!P0 BRA `(.L_x_21) ;  /* 0x0000000000808947 */ /* 0x000fea0003800000 */
[----:B------:R-:W-:-:S13]  /*28c0*/  ISETP.GT.AND P0, PT, R11, 0xfe, PT ;  /* 0x000000fe0b00780c */ /* 0x000fda0003f04270 */
[----:B------:R-:W-:Y:S05]  /*28d0*/  @P0 BRA `(.L_x_22) ;  /* 0x00000000006c0947 */ /* 0x000fea0003800000 */
[----:B------:R-:W-:-:S13]  /*28e0*/  ISETP.GE.AND P0, PT, R11, 0x1, PT ;  /* 0x000000010b00780c */ /* 0x000fda0003f06270 */
[----:B------:R-:W-:Y:S05]  /*28f0*/  @P0 BRA `(.L_x_23) ;  /* 0x0000000000980947 */ /* 0x000fea0003800000 */
[----:B------:R-:W-:Y:S02]  /*2900*/  ISETP.GE.AND P0, PT, R11, -0x18, PT ;  /* 0xffffffe80b00780c */ /* 0x000fe40003f06270 */
[----:B------:R-:W-:-:S11]  /*2910*/  LOP3.LUT R2, R2, 0x80000000, RZ, 0xc0, !PT ;  /* 0x8000000002027812 */ /* 0x000fd600078ec0ff */
[----:B------:R-:W-:Y:S05]  /*2920*/  @!P0 BRA `(.L_x_23) ;  /* 0x00000000008c8947 */ /* 0x000fea0003800000 */
[CCC-:B------:R-:W-:Y:S01]  /*2930*/  FFMA.RZ R3, R16.reuse, R14.reuse, R13.reuse ;  /* 0x0000000e10037223 */ /* 0x1c0fe2000000c00d */
[CCC-:B------:R-:W-:Y:S01]  /*2940*/  FFMA.RM R12, R16.reuse, R14.reuse, R13.reuse ;  /* 0x0000000e100c7223 */ /* 0x1c0fe2000000400d */
[C---:B------:R-:W-:Y:S02]  /*2950*/  ISETP.NE.AND P2, PT, R11.reuse, RZ, PT ;  /* 0x000000ff0b00720c */ /* 0x040fe40003f45270 */
[----:B------:R-:W-:Y:S02]  /*2960*/  ISETP.NE.AND P1, PT, R11, RZ, PT ;  /* 0x000000ff0b00720c */ /* 0x000fe40003f25270 */
[----:B------:R-:W-:Y:S01]  /*2970*/  LOP3.LUT R9, R3, 0x7fffff, RZ, 0xc0, !PT ;  /* 0x007fffff03097812 */ /* 0x000fe200078ec0ff */
[----:B------:R-:W-:Y:S01]  /*2980*/  FFMA.RP R3, R16, R14, R13 ;  /* 0x0000000e10037223 */ /* 0x000fe2000000800d */
[----:B------:R-:W-:Y:S02]  /*2990*/  IADD3 R14, PT, PT, R11, 0x20, RZ ;  /* 0x000000200b0e7810 */ /* 0x000fe40007ffe0ff */
[----:B------:R-:W-:-:S02]  /*29a0*/  LOP3.LUT R9, R9, 0x800000, RZ, 0xfc, !PT ;  /* 0x0080000009097812 */ /* 0x000fc400078efcff */
[----:B------:R-:W-:Y:S02]  /*29b0*/  IADD3 R11, PT, PT, -R11, RZ, RZ ;  /* 0x000000ff0b0b7210 */ /* 0x000fe40007ffe1ff */
[----:B------:R-:W-:Y:S02]  /*29c0*/  SHF.L.U32 R14, R9, R14, RZ ;  /* 0x0000000e090e7219 */ /* 0x000fe400000006ff */
[----:B------:R-:W-:Y:S02]  /*29d0*/  FSETP.NEU.FTZ.AND P0, PT, R3, R12, PT ;  /* 0x0000000c0300720b */ /* 0x000fe40003f1d000 */
[----:B------:R-:W-:Y:S02]  /*29e0*/  SEL R12, R11, RZ, P2 ;  /* 0x000000ff0b0c7207 */ /* 0x000fe40001000000 */
[----:B------:R-:W-:Y:S02]  /*29f0*/  ISETP.NE.AND P1, PT, R14, RZ, P1 ;  /* 0x000000ff0e00720c */ /* 0x000fe40000f25270 */
[----:B------:R-:W-:-:S02]  /*2a00*/  SHF.R.U32.HI R12, RZ, R12, R9 ;  /* 0x0000000cff0c7219 */ /* 0x000fc40000011609 */
[----:B------:R-:W-:Y:S02]  /*2a10*/  PLOP3.LUT P0, PT, P0, P1, PT, 0xf8, 0x8f ;  /* 0x00000000008f781c */ /* 0x000fe40000703f70 */
[----:B------:R-:W-:Y:S02]  /*2a20*/  SHF.R.U32.HI R14, RZ, 0x1, R12 ;  /* 0x00000001ff0e7819 */ /* 0x000fe4000001160c */
[----:B------:R-:W-:-:S04]  /*2a30*/  SEL R3, RZ, 0x1, !P0 ;  /* 0x00000001ff037807 */ /* 0x000fc80004000000 */
[----:B------:R-:W-:-:S04]  /*2a40*/  LOP3.LUT R3, R3, 0x1, R14, 0xf8, !PT ;  /* 0x0000000103037812 */ /* 0x000fc800078ef80e */
[----:B------:R-:W-:-:S04]  /*2a50*/  LOP3.LUT R3, R3, R12, RZ, 0xc0, !PT ;  /* 0x0000000c03037212 */ /* 0x000fc800078ec0ff */
[----:B------:R-:W-:-:S04]  /*2a60*/  IADD3 R3, PT, PT, R14, R3, RZ ;  /* 0x000000030e037210 */ /* 0x000fc80007ffe0ff */
[----:B------:R-:W-:Y:S01]  /*2a70*/  LOP3.LUT R2, R3, R2, RZ, 0xfc, !PT ;  /* 0x0000000203027212 */ /* 0x000fe200078efcff */
[----:B------:R-:W-:Y:S06]  /*2a80*/  BRA `(.L_x_23) ;  /* 0x0000000000347947 */ /* 0x000fec0003800000 */
.L_x_22:
[----:B------:R-:W-:-:S04]  /*2a90*/  LOP3.LUT R2, R2, 0x80000000, RZ, 0xc0, !PT ;  /* 0x8000000002027812 */ /* 0x000fc800078ec0ff */
[----:B------:R-:W-:Y:S01]  /*2aa0*/  LOP3.LUT R2, R2, 0x7f800000, RZ, 0xfc, !PT ;  /* 0x7f80000002027812 */ /* 0x000fe200078efcff */
[----:B------:R-:W-:Y:S06]  /*2ab0*/  BRA `(.L_x_23) ;  /* 0x0000000000287947 */ /* 0x000fec0003800000 */
.L_x_21:
[----:B------:R-:W-:Y:S01]  /*2ac0*/  LEA R2, R12, R2, 0x17 ;  /* 0x000000020c027211 */ /* 0x000fe200078eb8ff */
[----:B------:R-:W-:Y:S06]  /*2ad0*/  BRA `(.L_x_23) ;  /* 0x0000000000207947 */ /* 0x000fec0003800000 */
.L_x_20:
[----:B------:R-:W-:-:S04]  /*2ae0*/  LOP3.LUT R2, R3, 0x80000000, R2, 0x48, !PT ;  /* 0x8000000003027812 */ /* 0x000fc800078e4802 */
[----:B------:R-:W-:Y:S01]  /*2af0*/  LOP3.LUT R2, R2, 0x7f800000, RZ, 0xfc, !PT ;  /* 0x7f80000002027812 */ /* 0x000fe200078efcff */
[----:B------:R-:W-:Y:S06]  /*2b00*/  BRA `(.L_x_23) ;  /* 0x0000000000147947 */ /* 0x000fec0003800000 */
.L_x_19:
[----:B------:R-:W-:Y:S01]  /*2b10*/  LOP3.LUT R2, R3, 0x80000000, R2, 0x48, !PT ;  /* 0x8000000003027812 */ /* 0x000fe200078e4802 */
[----:B------:R-:W-:Y:S06]  /*2b20*/  BRA `(.L_x_23) ;  /* 0x00000000000c7947 */ /* 0x000fec0003800000 */
.L_x_18:
[----:B------:R-:W0:Y:S01]  /*2b30*/  MUFU.RSQ R2, -QNAN ;  /* 0xffc0000000027908 */ /* 0x000e220000001400 */
[----:B------:R-:W-:Y:S05]  /*2b40*/  BRA `(.L_x_23) ;  /* 0x0000000000047947 */ /* 0x000fea0003800000 */
.L_x_17:
[----:B------:R-:W-:-:S07]  /*2b50*/  FADD.FTZ R2, R2, R3 ;  /* 0x0000000302027221 */ /* 0x000fce0000010000 */
.L_x_23:
[----:B------:R-:W-:-:S04]  /*2b60*/  HFMA2 R11, -RZ, RZ, 0, 0 ;  /* 0x00000000ff0b7431 */ /* 0x000fc800000001ff */
[----:B0-----:R-:W-:Y:S05]  /*2b70*/  RET.REL.NODEC R10 `(_Z7computefiffffff) ;  /* 0xffffffd40a207950 */ /* 0x001fea0003c3ffff */
.L_x_24:
[----:B------:R-:W-:-:S00]  /*2b80*/  BRA `(.L_x_24) ;  /* 0xfffffffc00fc7947 */ /* 0x000fc0000383ffff */
[----:B------:R-:W-:-:S00]  /*2b90*/  NOP ;  /* 0x0000000000007918 */ /* 0x000fc00000000000 */
        /* <DEDUP_REMOVED lines=14> */
.L_x_25:


//--------------------- .nv.global.init           --------------------------
	.section	.nv.global.init,"aw",@progbits
.nv.global.init:
	.type		$str,@object
	.size		$str,(.L_0 - $str)
$str:
        /*0000*/ 	.byte	0x25, 0x2e, 0x31, 0x37, 0x67, 0x0a, 0x00
.L_0:


//--------------------- .nv.shared.reserved.0     --------------------------
	.section	.nv.shared.reserved.0,"aw",@nobits
	.weak		__nv_reservedSMEM_offset_0_alias
	.size		__nv_reservedSMEM_offset_0_alias, 0, 64
	.other		__nv_reservedSMEM_offset_0_alias,@"STO_CUDA_RESERVED_SHARED STV_DEFAULT"
__nv_reservedSMEM_offset_0_alias:
	.zero		0
	.zero		64


//--------------------- .nv.constant0._Z7computefiffffff --------------------------
	.section	.nv.constant0._Z7computefiffffff,"a",@progbits
	.sectionflags	@""
	.align	4
.nv.constant0._Z7computefiffffff:
	.zero		928


//--------------------- SYMBOLS --------------------------

	.type		.nv.reservedSmem.offset0,@object
	.size		.nv.reservedSmem.offset0,0x4
	.type		vprintf,@function
